	.target	sm_90a

	.elftype	@"ET_EXEC"


//--------------------- .note.nv.tkinfo           --------------------------
	.section	.note.nv.tkinfo,"",@"SHT_NOTE"
	.sectionflags	@"SHF_NOTE_NV_TKINFO"
	.tkinfo
        /*0018*/ 	.word	0x00000002
        /*0030*/ 	.string	""
        /*0030*/ 	.string	"ptxas"
        /*0030*/ 	.string	"Cuda compilation tools, release 13.0, V13.0.88"
        /*0030*/ 	.string	"Build cuda_13.0.r13.0/compiler.36424714_0"
        /*0030*/ 	.string	"-arch sm_90a -m 64 "



//--------------------- .note.nv.cuinfo           --------------------------
	.section	.note.nv.cuinfo,"",@"SHT_NOTE"
	.sectionflags	@"SHF_NOTE_NV_CUINFO"
        /*0018*/ 	.short	0x0002
        /*001a*/ 	.short	0x005a
        /*001c*/ 	.short	0x0082
	.zero		2


//--------------------- .nv.info                  --------------------------
	.section	.nv.info,"",@"SHT_CUDA_INFO"
	.align	4


	//----- nvinfo : EIATTR_REGCOUNT
	.align		4
        /*0000*/ 	.byte	0x04, 0x2f
        /*0002*/ 	.short	(.L_12 - .L_11)
	.align		4
.L_11:
        /*0004*/ 	.word	index@(_ZN7cutlass13device_kernelINS_4gemm6kernel13GemmUniversalIN4cute5tupleIJiiiiEEENS1_10collective13CollectiveMmaINS1_37MainloopSm90TmaGmmaWarpSpecializedFP8ILi3ENS5_IJNS4_1CILi2EEENSA_ILi1EEESC_EEENS1_35KernelTmaWarpSpecializedCooperativeEEENS5_IJNSA_ILi512EEENSA_ILi64EEENSA_ILi128EEEEEENS_12float_e4m3_tENS5_IJlSC_lEEESK_SL_NS4_8TiledMMAINS4_8MMA_AtomIJNS4_4SM904GMMA30MMA_64x64x32_F32E4M3E4M3_SS_TNILNSP_7ScaleInE1ELSR_1EEEEEENS4_6LayoutISD_NS5_IJSC_NSA_ILi0EEESV_EEEEENS5_IJNS4_10UnderscoreESY_SY_EEEEENS4_13SM90_TMA_LOADENS4_14ComposedLayoutINS4_7SwizzleILi3ELi4ELi3EEENS4_18smem_ptr_flag_bitsILi8EEENSU_INS5_IJNSA_ILi8EEESI_EEENS5_IJSI_SC_EEEEEEEvNS4_8identityENS4_23SM90_TMA_LOAD_MULTICASTES1B_vS1C_EENS_8epilogue10collective6detail29Sm90TmaWarpSpecializedAdapterINS1G_15DefaultEpilogueISK_SL_SL_NS1F_6thread17LinearCombinationISK_Li1EffLNS1K_9ScaleType4KindE0ELNS_15FloatRoundStyleE2ESK_EENS1_15EpilogueDefaultEEEEEvvEEEEvNT_6ParamsE)
        /*0008*/ 	.word	0x000000a8


	//----- nvinfo : EIATTR_FRAME_SIZE
	.align		4
.L_12:
        /*000c*/ 	.byte	0x04, 0x11
        /*000e*/ 	.short	(.L_14 - .L_13)
	.align		4
.L_13:
        /*0010*/ 	.word	index@(_ZN7cutlass13device_kernelINS_4gemm6kernel13GemmUniversalIN4cute5tupleIJiiiiEEENS1_10collective13CollectiveMmaINS1_37MainloopSm90TmaGmmaWarpSpecializedFP8ILi3ENS5_IJNS4_1CILi2EEENSA_ILi1EEESC_EEENS1_35KernelTmaWarpSpecializedCooperativeEEENS5_IJNSA_ILi512EEENSA_ILi64EEENSA_ILi128EEEEEENS_12float_e4m3_tENS5_IJlSC_lEEESK_SL_NS4_8TiledMMAINS4_8MMA_AtomIJNS4_4SM904GMMA30MMA_64x64x32_F32E4M3E4M3_SS_TNILNSP_7ScaleInE1ELSR_1EEEEEENS4_6LayoutISD_NS5_IJSC_NSA_ILi0EEESV_EEEEENS5_IJNS4_10UnderscoreESY_SY_EEEEENS4_13SM90_TMA_LOADENS4_14ComposedLayoutINS4_7SwizzleILi3ELi4ELi3EEENS4_18smem_ptr_flag_bitsILi8EEENSU_INS5_IJNSA_ILi8EEESI_EEENS5_IJSI_SC_EEEEEEEvNS4_8identityENS4_23SM90_TMA_LOAD_MULTICASTES1B_vS1C_EENS_8epilogue10collective6detail29Sm90TmaWarpSpecializedAdapterINS1G_15DefaultEpilogueISK_SL_SL_NS1F_6thread17LinearCombinationISK_Li1EffLNS1K_9ScaleType4KindE0ELNS_15FloatRoundStyleE2ESK_EENS1_15EpilogueDefaultEEEEEvvEEEEvNT_6ParamsE)
        /*0014*/ 	.word	0x00000108


	//----- nvinfo : EIATTR_MIN_STACK_SIZE
	.align		4
.L_14:
        /*0018*/ 	.byte	0x04, 0x12
        /*001a*/ 	.short	(.L_16 - .L_15)
	.align		4
.L_15:
        /*001c*/ 	.word	index@(_ZN7cutlass13device_kernelINS_4gemm6kernel13GemmUniversalIN4cute5tupleIJiiiiEEENS1_10collective13CollectiveMmaINS1_37MainloopSm90TmaGmmaWarpSpecializedFP8ILi3ENS5_IJNS4_1CILi2EEENSA_ILi1EEESC_EEENS1_35KernelTmaWarpSpecializedCooperativeEEENS5_IJNSA_ILi512EEENSA_ILi64EEENSA_ILi128EEEEEENS_12float_e4m3_tENS5_IJlSC_lEEESK_SL_NS4_8TiledMMAINS4_8MMA_AtomIJNS4_4SM904GMMA30MMA_64x64x32_F32E4M3E4M3_SS_TNILNSP_7ScaleInE1ELSR_1EEEEEENS4_6LayoutISD_NS5_IJSC_NSA_ILi0EEESV_EEEEENS5_IJNS4_10UnderscoreESY_SY_EEEEENS4_13SM90_TMA_LOADENS4_14ComposedLayoutINS4_7SwizzleILi3ELi4ELi3EEENS4_18smem_ptr_flag_bitsILi8EEENSU_INS5_IJNSA_ILi8EEESI_EEENS5_IJSI_SC_EEEEEEEvNS4_8identityENS4_23SM90_TMA_LOAD_MULTICASTES1B_vS1C_EENS_8epilogue10collective6detail29Sm90TmaWarpSpecializedAdapterINS1G_15DefaultEpilogueISK_SL_SL_NS1F_6thread17LinearCombinationISK_Li1EffLNS1K_9ScaleType4KindE0ELNS_15FloatRoundStyleE2ESK_EENS1_15EpilogueDefaultEEEEEvvEEEEvNT_6ParamsE)
        /*0020*/ 	.word	0x00000108
.L_16:


//--------------------- .nv.compat                --------------------------
	.section	.nv.compat,"",@"SHT_CUDA_COMPAT_INFO"
	.align	4
        /*0000*/ 	.byte	0x02, 0x09, 0x01, 0x00, 0x02, 0x02, 0x04, 0x00, 0x02, 0x05, 0x05, 0x00, 0x03, 0x07, 0x01, 0x01
        /*0010*/ 	.byte	0x02, 0x03, 0x01, 0x00, 0x02, 0x06, 0x01, 0x00, 0x04, 0x0b, 0x08, 0x00, 0x00, 0x00, 0x00, 0x00
        /*0020*/ 	.byte	0x00, 0x00, 0x00, 0x00


//--------------------- .nv.info._ZN7cutlass13device_kernelINS_4gemm6kernel13GemmUniversalIN4cute5tupleIJiiiiEEENS1_10collective13CollectiveMmaINS1_37MainloopSm90TmaGmmaWarpSpecializedFP8ILi3ENS5_IJNS4_1CILi2EEENSA_ILi1EEESC_EEENS1_35KernelTmaWarpSpecializedCooperativeEEENS5_IJNSA_ILi512EEENSA_ILi64EEENSA_ILi128EEEEEENS_12float_e4m3_tENS5_IJlSC_lEEESK_SL_NS4_8TiledMMAINS4_8MMA_AtomIJNS4_4SM904GMMA30MMA_64x64x32_F32E4M3E4M3_SS_TNILNSP_7ScaleInE1ELSR_1EEEEEENS4_6LayoutISD_NS5_IJSC_NSA_ILi0EEESV_EEEEENS5_IJNS4_10UnderscoreESY_SY_EEEEENS4_13SM90_TMA_LOADENS4_14ComposedLayoutINS4_7SwizzleILi3ELi4ELi3EEENS4_18smem_ptr_flag_bitsILi8EEENSU_INS5_IJNSA_ILi8EEESI_EEENS5_IJSI_SC_EEEEEEEvNS4_8identityENS4_23SM90_TMA_LOAD_MULTICASTES1B_vS1C_EENS_8epilogue10collective6detail29Sm90TmaWarpSpecializedAdapterINS1G_15DefaultEpilogueISK_SL_SL_NS1F_6thread17LinearCombinationISK_Li1EffLNS1K_9ScaleType4KindE0ELNS_15FloatRoundStyleE2ESK_EENS1_15EpilogueDefaultEEEEEvvEEEEvNT_6ParamsE --------------------------
	.section	.nv.info._ZN7cutlass13device_kernelINS_4gemm6kernel13GemmUniversalIN4cute5tupleIJiiiiEEENS1_10collective13CollectiveMmaINS1_37MainloopSm90TmaGmmaWarpSpecializedFP8ILi3ENS5_IJNS4_1CILi2EEENSA_ILi1EEESC_EEENS1_35KernelTmaWarpSpecializedCooperativeEEENS5_IJNSA_ILi512EEENSA_ILi64EEENSA_ILi128EEEEEENS_12float_e4m3_tENS5_IJlSC_lEEESK_SL_NS4_8TiledMMAINS4_8MMA_AtomIJNS4_4SM904GMMA30MMA_64x64x32_F32E4M3E4M3_SS_TNILNSP_7ScaleInE1ELSR_1EEEEEENS4_6LayoutISD_NS5_IJSC_NSA_ILi0EEESV_EEEEENS5_IJNS4_10UnderscoreESY_SY_EEEEENS4_13SM90_TMA_LOADENS4_14ComposedLayoutINS4_7SwizzleILi3ELi4ELi3EEENS4_18smem_ptr_flag_bitsILi8EEENSU_INS5_IJNSA_ILi8EEESI_EEENS5_IJSI_SC_EEEEEEEvNS4_8identityENS4_23SM90_TMA_LOAD_MULTICASTES1B_vS1C_EENS_8epilogue10collective6detail29Sm90TmaWarpSpecializedAdapterINS1G_15DefaultEpilogueISK_SL_SL_NS1F_6thread17LinearCombinationISK_Li1EffLNS1K_9ScaleType4KindE0ELNS_15FloatRoundStyleE2ESK_EENS1_15EpilogueDefaultEEEEEvvEEEEvNT_6ParamsE,"",@"SHT_CUDA_INFO"
	.sectionflags	@""
	.align	4


	//----- nvinfo : EIATTR_CUDA_API_VERSION
	.align		4
        /*0000*/ 	.byte	0x04, 0x37
        /*0002*/ 	.short	(.L_18 - .L_17)
.L_17:
        /*0004*/ 	.word	0x00000082


	//----- nvinfo : EIATTR_KPARAM_INFO
	.align		4
.L_18:
        /*0008*/ 	.byte	0x04, 0x17
        /*000a*/ 	.short	(.L_20 - .L_19)
.L_19:
        /*000c*/ 	.word	0x00000000
        /*0010*/ 	.short	0x0000
        /*0012*/ 	.short	0x0070
        /*0014*/ 	.byte	0x00, 0xf0, 0x01, 0x10


	//----- nvinfo : EIATTR_SPARSE_MMA_MASK
	.align		4
.L_20:
        /*0018*/ 	.byte	0x03, 0x50
        /*001a*/ 	.short	0x0000


	//----- nvinfo : EIATTR_MAXREG_COUNT
	.align		4
        /*001c*/ 	.byte	0x03, 0x1b
        /*001e*/ 	.short	0x00a8


	//----- nvinfo : EIATTR_NUM_BARRIERS
	.align		4
        /*0020*/ 	.byte	0x02, 0x4c
        /*0022*/ 	.byte	0x01
	.zero		1


	//----- nvinfo : EIATTR_ANNOTATIONS
	.align		4
        /*0024*/ 	.byte	0x04, 0x55
        /*0026*/ 	.short	(.L_22 - .L_21)


	//   ....[0]....
.L_21:
        /*0028*/ 	.word	0x00000001
        /*002c*/ 	.byte	0xe0, 0x06, 0x00, 0x00, 0x01, 0x00, 0x00, 0x00, 0xe0, 0x07, 0x00, 0x00, 0x01, 0x00, 0x00, 0x00
        /* <DEDUP_REMOVED lines=203> */
        /*0cec*/ 	.byte	0xf0, 0x57, 0x01, 0x00


	//----- nvinfo : EIATTR_MERCURY_ISA_VERSION
	.align		4
.L_22:
        /*0cf0*/ 	.byte	0x03, 0x5f
        /*0cf2*/ 	.short	0x0101


	//----- nvinfo : EIATTR_INT_WARP_WIDE_INSTR_OFFSETS
	.align		4
        /*0cf4*/ 	.byte	0x04, 0x31
        /*0cf6*/ 	.short	(.L_24 - .L_23)


	//   ....[0]....
.L_23:
        /*0cf8*/ 	.word	0x00000500


	//   ....[1]....
        /*0cfc*/ 	.word	0x00000590


	//   ....[2]....
        /*0d00*/ 	.word	0x000006b0


	//----- nvinfo : EIATTR_COOP_GROUP_MASK_REGIDS
	.align		4
.L_24:
        /*0d04*/ 	.byte	0x04, 0x29
        /*0d06*/ 	.short	(.L_26 - .L_25)


	//   ....[0]....
.L_25:
        /*0d08*/ 	.word	0xffffffff


	//   ....[1]....
        /*0d0c*/ 	.word	0xffffffff


	//   ....[2]....
        /*0d10*/ 	.word	0xffffffff


	//   ....[3]....
        /*0d14*/ 	.word	0xffffffff


	//   ....[4]....
        /*0d18*/ 	.word	0xffffffff


	//   ....[5]....
        /*0d1c*/ 	.word	0xffffffff


	//----- nvinfo : EIATTR_COOP_GROUP_INSTR_OFFSETS
	.align		4
.L_26:
        /*0d20*/ 	.byte	0x04, 0x28
        /*0d22*/ 	.short	(.L_28 - .L_27)


	//   ....[0]....
.L_27:
        /*0d24*/ 	.word	0x00000070


	//   ....[1]....
        /*0d28*/ 	.word	0x00000080


	//   ....[2]....
        /*0d2c*/ 	.word	0x000001a0


	//   ....[3]....
        /*0d30*/ 	.word	0x000003a0


	//   ....[4]....
        /*0d34*/ 	.word	0x00000820


	//   ....[5]....
        /*0d38*/ 	.word	0x00001630


	//----- nvinfo : EIATTR_REG_RECONFIG
	.align		4
.L_28:
        /*0d3c*/ 	.byte	0x01, 0x54
	.zero		2


	//----- nvinfo : EIATTR_MBARRIER_INSTR_OFFSETS
	.align		4
        /*0d40*/ 	.byte	0x04, 0x39
        /*0d42*/ 	.short	(.L_30 - .L_29)


	//   ....[0]....
.L_29:
        /*0d44*/ 	.word	0x00000320
        /*0d48*/ 	.word	0x000000ff
        /*0d4c*/ 	.word	0x00000000
        /*0d50*/ 	.short	0x0100
        /*0d52*/ 	.byte	0x0a
	.zero		1


	//   ....[1]....
        /*0d54*/ 	.word	0x00000330
        /*0d58*/ 	.word	0x000000ff
        /*0d5c*/ 	.word	0x00000018
        /*0d60*/ 	.short	0x0100
        /*0d62*/ 	.byte	0x0a
	.zero		1


	//   ....[2]....
        /*0d64*/ 	.word	0x00000340
        /*0d68*/ 	.word	0x000000ff
        /*0d6c*/ 	.word	0x00000008
        /*0d70*/ 	.short	0x0100
        /*0d72*/ 	.byte	0x0a
	.zero		1


	//   ....[3]....
        /*0d74*/ 	.word	0x00000350
        /*0d78*/ 	.word	0x000000ff
        /*0d7c*/ 	.word	0x00000020
        /*0d80*/ 	.short	0x0100
        /*0d82*/ 	.byte	0x0a
	.zero		1


	//   ....[4]....
        /*0d84*/ 	.word	0x00000360
        /*0d88*/ 	.word	0x000000ff
        /*0d8c*/ 	.word	0x00000010
        /*0d90*/ 	.short	0x0100
        /*0d92*/ 	.byte	0x0a
	.zero		1


	//   ....[5]....
        /*0d94*/ 	.word	0x00000370
        /*0d98*/ 	.word	0x000000ff
        /*0d9c*/ 	.word	0x00000028
        /*0da0*/ 	.short	0x0100
        /*0da2*/ 	.byte	0x0a
	.zero		1


	//   ....[6]....
        /*0da4*/ 	.word	0x00000710
        /*0da8*/ 	.word	0x000000ff
        /*0dac*/ 	.word	0x00000040
        /*0db0*/ 	.short	0x0100
        /*0db2*/ 	.byte	0x08
	.zero		1


	//   ....[7]....
        /*0db4*/ 	.word	0x000007b0
        /*0db8*/ 	.word	0x000000ff
        /*0dbc*/ 	.word	0x00000048
        /*0dc0*/ 	.short	0x0100
        /*0dc2*/ 	.byte	0x08
	.zero		1


	//   ....[8]....
        /*0dc4*/ 	.word	0x00001e30
        /*0dc8*/ 	.word	0x000000ff
        /*0dcc*/ 	.word	0x00000000
        /*0dd0*/ 	.short	0x010a
        /*0dd2*/ 	.byte	0x14
	.zero		1


	//   ....[9]....
        /*0dd4*/ 	.word	0x00001e70
        /*0dd8*/ 	.word	0x000000ff
        /*0ddc*/ 	.word	0x00000000
        /*0de0*/ 	.short	0x010a
        /*0de2*/ 	.byte	0x14
	.zero		1


	//   ....[10]....
        /*0de4*/ 	.word	0x00003440
        /*0de8*/ 	.word	0x000000ff
        /*0dec*/ 	.word	0x00000000
        /*0df0*/ 	.short	0x010a
        /*0df2*/ 	.byte	0x16
	.zero		1


	//   ....[11]....
        /*0df4*/ 	.word	0x00003480
        /*0df8*/ 	.word	0x000000ff
        /*0dfc*/ 	.word	0x00000000
        /*0e00*/ 	.short	0x010a
        /*0e02*/ 	.byte	0x16
	.zero		1


	//   ....[12]....
        /*0e04*/ 	.word	0x000048d0
        /*0e08*/ 	.word	0x000000e5
        /*0e0c*/ 	.word	0x00000000
        /*0e10*/ 	.short	0x0101
        /*0e12*/ 	.byte	0x3f
	.zero		1


	//   ....[13]....
        /*0e14*/ 	.word	0x00005b60
        /*0e18*/ 	.word	0x00000018
        /*0e1c*/ 	.word	0x00000000
        /*0e20*/ 	.short	0x0101
        /*0e22*/ 	.byte	0x3f
	.zero		1


	//   ....[14]....
        /*0e24*/ 	.word	0x00014a60
        /*0e28*/ 	.word	0x0000000d
        /*0e2c*/ 	.word	0x00000018
        /*0e30*/ 	.short	0x010a
        /*0e32*/ 	.byte	0x3f
	.zero		1


	//   ....[15]....
        /*0e34*/ 	.word	0x00014e40
        /*0e38*/ 	.word	0x00000004
        /*0e3c*/ 	.word	0x00000048
        /*0e40*/ 	.short	0x0101
        /*0e42*/ 	.byte	0x3f
	.zero		1


	//   ....[16]....
        /*0e44*/ 	.word	0x000155d0
        /*0e48*/ 	.word	0x00000005
        /*0e4c*/ 	.word	0x00000000
        /*0e50*/ 	.short	0x010a
        /*0e52*/ 	.byte	0x3f
	.zero		1


	//   ....[17]....
        /*0e54*/ 	.word	0x00015650
        /*0e58*/ 	.word	0x00000007
        /*0e5c*/ 	.word	0x00000000
        /*0e60*/ 	.short	0x010a
        /*0e62*/ 	.byte	0x3f
	.zero		1


	//   ....[18]....
        /*0e64*/ 	.word	0x000156e0
        /*0e68*/ 	.word	0x00000003
        /*0e6c*/ 	.word	0x00000000
        /*0e70*/ 	.short	0x010a
        /*0e72*/ 	.byte	0x3f
	.zero		1


	//   ....[19]....
        /*0e74*/ 	.word	0x00015750
        /*0e78*/ 	.word	0x00000003
        /*0e7c*/ 	.word	0x00000000
        /*0e80*/ 	.short	0x010a
        /*0e82*/ 	.byte	0x3f
	.zero		1


	//   ....[20]....
        /*0e84*/ 	.word	0x000157c0
        /*0e88*/ 	.word	0x00000000
        /*0e8c*/ 	.word	0x00000000
        /*0e90*/ 	.short	0x010a
        /*0e92*/ 	.byte	0x3f
	.zero		1


	//   ....[21]....
        /*0e94*/ 	.word	0x000158a0
        /*0e98*/ 	.word	0x0000000d
        /*0e9c*/ 	.word	0x00000018
        /*0ea0*/ 	.short	0x010a
        /*0ea2*/ 	.byte	0x3f
	.zero		1


	//   ....[22]....
        /*0ea4*/ 	.word	0x00015970
        /*0ea8*/ 	.word	0x00000005
        /*0eac*/ 	.word	0x00000000
        /*0eb0*/ 	.short	0x010a
        /*0eb2*/ 	.byte	0x3f
	.zero		1


	//   ....[23]....
        /*0eb4*/ 	.word	0x000159c0
        /*0eb8*/ 	.word	0x00000007
        /*0ebc*/ 	.word	0x00000000
        /*0ec0*/ 	.short	0x010a
        /*0ec2*/ 	.byte	0x3f
	.zero		1


	//----- nvinfo : EIATTR_NUM_MBARRIERS
	.align		4
.L_30:
        /*0ec4*/ 	.byte	0x03, 0x38
        /*0ec6*/ 	.short	0x0008


	//----- nvinfo : EIATTR_EXIT_INSTR_OFFSETS
	.align		4
        /*0ec8*/ 	.byte	0x04, 0x1c
        /*0eca*/ 	.short	(.L_32 - .L_31)


	//   ....[0]....
.L_31:
        /*0ecc*/ 	.word	0x000009d0


	//   ....[1]....
        /*0ed0*/ 	.word	0x00001260


	//   ....[2]....
        /*0ed4*/ 	.word	0x00014110


	//   ....[3]....
        /*0ed8*/ 	.word	0x000146d0


	//   ....[4]....
        /*0edc*/ 	.word	0x00015730


	//----- nvinfo : EIATTR_MAX_THREADS
	.align		4
.L_32:
        /*0ee0*/ 	.byte	0x04, 0x05
        /*0ee2*/ 	.short	(.L_34 - .L_33)
.L_33:
        /*0ee4*/ 	.word	0x00000180
        /*0ee8*/ 	.word	0x00000001
        /*0eec*/ 	.word	0x00000001


	//----- nvinfo : EIATTR_CRS_STACK_SIZE
	.align		4
.L_34:
        /*0ef0*/ 	.byte	0x04, 0x1e
        /*0ef2*/ 	.short	(.L_36 - .L_35)
.L_35:
        /*0ef4*/ 	.word	0x00000000


	//----- nvinfo : EIATTR_CBANK_PARAM_SIZE
	.align		4
.L_36:
        /*0ef8*/ 	.byte	0x03, 0x19
        /*0efa*/ 	.short	0x0470


	//----- nvinfo : EIATTR_PARAM_CBANK
	.align		4
        /*0efc*/ 	.byte	0x04, 0x0a
        /*0efe*/ 	.short	(.L_38 - .L_37)
	.align		4
.L_37:
        /*0f00*/ 	.word	index@(.nv.constant0._ZN7cutlass13device_kernelINS_4gemm6kernel13GemmUniversalIN4cute5tupleIJiiiiEEENS1_10collective13CollectiveMmaINS1_37MainloopSm90TmaGmmaWarpSpecializedFP8ILi3ENS5_IJNS4_1CILi2EEENSA_ILi1EEESC_EEENS1_35KernelTmaWarpSpecializedCooperativeEEENS5_IJNSA_ILi512EEENSA_ILi64EEENSA_ILi128EEEEEENS_12float_e4m3_tENS5_IJlSC_lEEESK_SL_NS4_8TiledMMAINS4_8MMA_AtomIJNS4_4SM904GMMA30MMA_64x64x32_F32E4M3E4M3_SS_TNILNSP_7ScaleInE1ELSR_1EEEEEENS4_6LayoutISD_NS5_IJSC_NSA_ILi0EEESV_EEEEENS5_IJNS4_10UnderscoreESY_SY_EEEEENS4_13SM90_TMA_LOADENS4_14ComposedLayoutINS4_7SwizzleILi3ELi4ELi3EEENS4_18smem_ptr_flag_bitsILi8EEENSU_INS5_IJNSA_ILi8EEESI_EEENS5_IJSI_SC_EEEEEEEvNS4_8identityENS4_23SM90_TMA_LOAD_MULTICASTES1B_vS1C_EENS_8epilogue10collective6detail29Sm90TmaWarpSpecializedAdapterINS1G_15DefaultEpilogueISK_SL_SL_NS1F_6thread17LinearCombinationISK_Li1EffLNS1K_9ScaleType4KindE0ELNS_15FloatRoundStyleE2ESK_EENS1_15EpilogueDefaultEEEEEvvEEEEvNT_6ParamsE)
        /*0f04*/ 	.short	0x0210
        /*0f06*/ 	.short	0x0470


	//----- nvinfo : EIATTR_SW_WAR
	.align		4
.L_38:
        /*0f08*/ 	.byte	0x04, 0x36
        /*0f0a*/ 	.short	(.L_40 - .L_39)
.L_39:
        /*0f0c*/ 	.word	0x00000008
.L_40:


//--------------------- .nv.callgraph             --------------------------
	.section	.nv.callgraph,"",@"SHT_CUDA_CALLGRAPH"
	.align	4
	.sectionentsize	8
	.align		4
        /*0000*/ 	.word	0x00000000
	.align		4
        /*0004*/ 	.word	0xffffffff
	.align		4
        /*0008*/ 	.word	0x00000000
	.align		4
        /*000c*/ 	.word	0xfffffffe
	.align		4
        /*0010*/ 	.word	0x00000000
	.align		4
        /*0014*/ 	.word	0xfffffffd
	.align		4
        /*0018*/ 	.word	0x00000000
	.align		4
        /*001c*/ 	.word	0xfffffffc


//--------------------- .nv.constant4             --------------------------
	.section	.nv.constant4,"a",@progbits
	.align	8
	.align		8
.nv.constant4:
        /*0000*/ 	.dword	_ZN40_INTERNAL_612c2c8e_4_k_cu_940d5a10_160074cuda3std3__45__cpo5beginE
	.align		8
        /*0008*/ 	.dword	_ZN40_INTERNAL_612c2c8e_4_k_cu_940d5a10_160074cuda3std3__45__cpo3endE
	.align		8
        /*0010*/ 	.dword	_ZN40_INTERNAL_612c2c8e_4_k_cu_940d5a10_160074cuda3std3__45__cpo6cbeginE
	.align		8
        /*0018*/ 	.dword	_ZN40_INTERNAL_612c2c8e_4_k_cu_940d5a10_160074cuda3std3__45__cpo4cendE
	.align		8
        /*0020*/ 	.dword	_ZN40_INTERNAL_612c2c8e_4_k_cu_940d5a10_160074cuda3std3__442_GLOBAL__N__612c2c8e_4_k_cu_940d5a10_160076ignoreE
	.align		8
        /*0028*/ 	.dword	_ZN40_INTERNAL_612c2c8e_4_k_cu_940d5a10_160074cuda3std3__419piecewise_constructE
	.align		8
        /*0030*/ 	.dword	_ZN40_INTERNAL_612c2c8e_4_k_cu_940d5a10_160074cuda3std3__48in_placeE
	.align		8
        /*0038*/ 	.dword	_ZN40_INTERNAL_612c2c8e_4_k_cu_940d5a10_160074cuda3std6ranges3__45__cpo4swapE
	.align		8
        /*0040*/ 	.dword	_ZN40_INTERNAL_612c2c8e_4_k_cu_940d5a10_160074cuda3std6ranges3__45__cpo9iter_moveE
	.align		8
        /*0048*/ 	.dword	_ZN40_INTERNAL_612c2c8e_4_k_cu_940d5a10_160074cute7productE
	.align		8
        /*0050*/ 	.dword	_ZN40_INTERNAL_612c2c8e_4_k_cu_940d5a10_160074cute1_E


//--------------------- .text._ZN7cutlass13device_kernelINS_4gemm6kernel13GemmUniversalIN4cute5tupleIJiiiiEEENS1_10collective13CollectiveMmaINS1_37MainloopSm90TmaGmmaWarpSpecializedFP8ILi3ENS5_IJNS4_1CILi2EEENSA_ILi1EEESC_EEENS1_35KernelTmaWarpSpecializedCooperativeEEENS5_IJNSA_ILi512EEENSA_ILi64EEENSA_ILi128EEEEEENS_12float_e4m3_tENS5_IJlSC_lEEESK_SL_NS4_8TiledMMAINS4_8MMA_AtomIJNS4_4SM904GMMA30MMA_64x64x32_F32E4M3E4M3_SS_TNILNSP_7ScaleInE1ELSR_1EEEEEENS4_6LayoutISD_NS5_IJSC_NSA_ILi0EEESV_EEEEENS5_IJNS4_10UnderscoreESY_SY_EEEEENS4_13SM90_TMA_LOADENS4_14ComposedLayoutINS4_7SwizzleILi3ELi4ELi3EEENS4_18smem_ptr_flag_bitsILi8EEENSU_INS5_IJNSA_ILi8EEESI_EEENS5_IJSI_SC_EEEEEEEvNS4_8identityENS4_23SM90_TMA_LOAD_MULTICASTES1B_vS1C_EENS_8epilogue10collective6detail29Sm90TmaWarpSpecializedAdapterINS1G_15DefaultEpilogueISK_SL_SL_NS1F_6thread17LinearCombinationISK_Li1EffLNS1K_9ScaleType4KindE0ELNS_15FloatRoundStyleE2ESK_EENS1_15EpilogueDefaultEEEEEvvEEEEvNT_6ParamsE --------------------------
	.section	.text._ZN7cutlass13device_kernelINS_4gemm6kernel13GemmUniversalIN4cute5tupleIJiiiiEEENS1_10collective13CollectiveMmaINS1_37MainloopSm90TmaGmmaWarpSpecializedFP8ILi3ENS5_IJNS4_1CILi2EEENSA_ILi1EEESC_EEENS1_35KernelTmaWarpSpecializedCooperativeEEENS5_IJNSA_ILi512EEENSA_ILi64EEENSA_ILi128EEEEEENS_12float_e4m3_tENS5_IJlSC_lEEESK_SL_NS4_8TiledMMAINS4_8MMA_AtomIJNS4_4SM904GMMA30MMA_64x64x32_F32E4M3E4M3_SS_TNILNSP_7ScaleInE1ELSR_1EEEEEENS4_6LayoutISD_NS5_IJSC_NSA_ILi0EEESV_EEEEENS5_IJNS4_10UnderscoreESY_SY_EEEEENS4_13SM90_TMA_LOADENS4_14ComposedLayoutINS4_7SwizzleILi3ELi4ELi3EEENS4_18smem_ptr_flag_bitsILi8EEENSU_INS5_IJNSA_ILi8EEESI_EEENS5_IJSI_SC_EEEEEEEvNS4_8identityENS4_23SM90_TMA_LOAD_MULTICASTES1B_vS1C_EENS_8epilogue10collective6detail29Sm90TmaWarpSpecializedAdapterINS1G_15DefaultEpilogueISK_SL_SL_NS1F_6thread17LinearCombinationISK_Li1EffLNS1K_9ScaleType4KindE0ELNS_15FloatRoundStyleE2ESK_EENS1_15EpilogueDefaultEEEEEvvEEEEvNT_6ParamsE,"ax",@progbits
	.align	128
.text._ZN7cutlass13device_kernelINS_4gemm6kernel13GemmUniversalIN4cute5tupleIJiiiiEEENS1_10collective13CollectiveMmaINS1_37MainloopSm90TmaGmmaWarpSpecializedFP8ILi3ENS5_IJNS4_1CILi2EEENSA_ILi1EEESC_EEENS1_35KernelTmaWarpSpecializedCooperativeEEENS5_IJNSA_ILi512EEENSA_ILi64EEENSA_ILi128EEEEEENS_12float_e4m3_tENS5_IJlSC_lEEESK_SL_NS4_8TiledMMAINS4_8MMA_AtomIJNS4_4SM904GMMA30MMA_64x64x32_F32E4M3E4M3_SS_TNILNSP_7ScaleInE1ELSR_1EEEEEENS4_6LayoutISD_NS5_IJSC_NSA_ILi0EEESV_EEEEENS5_IJNS4_10UnderscoreESY_SY_EEEEENS4_13SM90_TMA_LOADENS4_14ComposedLayoutINS4_7SwizzleILi3ELi4ELi3EEENS4_18smem_ptr_flag_bitsILi8EEENSU_INS5_IJNSA_ILi8EEESI_EEENS5_IJSI_SC_EEEEEEEvNS4_8identityENS4_23SM90_TMA_LOAD_MULTICASTES1B_vS1C_EENS_8epilogue10collective6detail29Sm90TmaWarpSpecializedAdapterINS1G_15DefaultEpilogueISK_SL_SL_NS1F_6thread17LinearCombinationISK_Li1EffLNS1K_9ScaleType4KindE0ELNS_15FloatRoundStyleE2ESK_EENS1_15EpilogueDefaultEEEEEvvEEEEvNT_6ParamsE:
        .type           _ZN7cutlass13device_kernelINS_4gemm6kernel13GemmUniversalIN4cute5tupleIJiiiiEEENS1_10collective13CollectiveMmaINS1_37MainloopSm90TmaGmmaWarpSpecializedFP8ILi3ENS5_IJNS4_1CILi2EEENSA_ILi1EEESC_EEENS1_35KernelTmaWarpSpecializedCooperativeEEENS5_IJNSA_ILi512EEENSA_ILi64EEENSA_ILi128EEEEEENS_12float_e4m3_tENS5_IJlSC_lEEESK_SL_NS4_8TiledMMAINS4_8MMA_AtomIJNS4_4SM904GMMA30MMA_64x64x32_F32E4M3E4M3_SS_TNILNSP_7ScaleInE1ELSR_1EEEEEENS4_6LayoutISD_NS5_IJSC_NSA_ILi0EEESV_EEEEENS5_IJNS4_10UnderscoreESY_SY_EEEEENS4_13SM90_TMA_LOADENS4_14ComposedLayoutINS4_7SwizzleILi3ELi4ELi3EEENS4_18smem_ptr_flag_bitsILi8EEENSU_INS5_IJNSA_ILi8EEESI_EEENS5_IJSI_SC_EEEEEEEvNS4_8identityENS4_23SM90_TMA_LOAD_MULTICASTES1B_vS1C_EENS_8epilogue10collective6detail29Sm90TmaWarpSpecializedAdapterINS1G_15DefaultEpilogueISK_SL_SL_NS1F_6thread17LinearCombinationISK_Li1EffLNS1K_9ScaleType4KindE0ELNS_15FloatRoundStyleE2ESK_EENS1_15EpilogueDefaultEEEEEvvEEEEvNT_6ParamsE,@function
        .size           _ZN7cutlass13device_kernelINS_4gemm6kernel13GemmUniversalIN4cute5tupleIJiiiiEEENS1_10collective13CollectiveMmaINS1_37MainloopSm90TmaGmmaWarpSpecializedFP8ILi3ENS5_IJNS4_1CILi2EEENSA_ILi1EEESC_EEENS1_35KernelTmaWarpSpecializedCooperativeEEENS5_IJNSA_ILi512EEENSA_ILi64EEENSA_ILi128EEEEEENS_12float_e4m3_tENS5_IJlSC_lEEESK_SL_NS4_8TiledMMAINS4_8MMA_AtomIJNS4_4SM904GMMA30MMA_64x64x32_F32E4M3E4M3_SS_TNILNSP_7ScaleInE1ELSR_1EEEEEENS4_6LayoutISD_NS5_IJSC_NSA_ILi0EEESV_EEEEENS5_IJNS4_10UnderscoreESY_SY_EEEEENS4_13SM90_TMA_LOADENS4_14ComposedLayoutINS4_7SwizzleILi3ELi4ELi3EEENS4_18smem_ptr_flag_bitsILi8EEENSU_INS5_IJNSA_ILi8EEESI_EEENS5_IJSI_SC_EEEEEEEvNS4_8identityENS4_23SM90_TMA_LOAD_MULTICASTES1B_vS1C_EENS_8epilogue10collective6detail29Sm90TmaWarpSpecializedAdapterINS1G_15DefaultEpilogueISK_SL_SL_NS1F_6thread17LinearCombinationISK_Li1EffLNS1K_9ScaleType4KindE0ELNS_15FloatRoundStyleE2ESK_EENS1_15EpilogueDefaultEEEEEvvEEEEvNT_6ParamsE,(.L_x_108 - _ZN7cutlass13device_kernelINS_4gemm6kernel13GemmUniversalIN4cute5tupleIJiiiiEEENS1_10collective13CollectiveMmaINS1_37MainloopSm90TmaGmmaWarpSpecializedFP8ILi3ENS5_IJNS4_1CILi2EEENSA_ILi1EEESC_EEENS1_35KernelTmaWarpSpecializedCooperativeEEENS5_IJNSA_ILi512EEENSA_ILi64EEENSA_ILi128EEEEEENS_12float_e4m3_tENS5_IJlSC_lEEESK_SL_NS4_8TiledMMAINS4_8MMA_AtomIJNS4_4SM904GMMA30MMA_64x64x32_F32E4M3E4M3_SS_TNILNSP_7ScaleInE1ELSR_1EEEEEENS4_6LayoutISD_NS5_IJSC_NSA_ILi0EEESV_EEEEENS5_IJNS4_10UnderscoreESY_SY_EEEEENS4_13SM90_TMA_LOADENS4_14ComposedLayoutINS4_7SwizzleILi3ELi4ELi3EEENS4_18smem_ptr_flag_bitsILi8EEENSU_INS5_IJNSA_ILi8EEESI_EEENS5_IJSI_SC_EEEEEEEvNS4_8identityENS4_23SM90_TMA_LOAD_MULTICASTES1B_vS1C_EENS_8epilogue10collective6detail29Sm90TmaWarpSpecializedAdapterINS1G_15DefaultEpilogueISK_SL_SL_NS1F_6thread17LinearCombinationISK_Li1EffLNS1K_9ScaleType4KindE0ELNS_15FloatRoundStyleE2ESK_EENS1_15EpilogueDefaultEEEEEvvEEEEvNT_6ParamsE)
        .other          _ZN7cutlass13device_kernelINS_4gemm6kernel13GemmUniversalIN4cute5tupleIJiiiiEEENS1_10collective13CollectiveMmaINS1_37MainloopSm90TmaGmmaWarpSpecializedFP8ILi3ENS5_IJNS4_1CILi2EEENSA_ILi1EEESC_EEENS1_35KernelTmaWarpSpecializedCooperativeEEENS5_IJNSA_ILi512EEENSA_ILi64EEENSA_ILi128EEEEEENS_12float_e4m3_tENS5_IJlSC_lEEESK_SL_NS4_8TiledMMAINS4_8MMA_AtomIJNS4_4SM904GMMA30MMA_64x64x32_F32E4M3E4M3_SS_TNILNSP_7ScaleInE1ELSR_1EEEEEENS4_6LayoutISD_NS5_IJSC_NSA_ILi0EEESV_EEEEENS5_IJNS4_10UnderscoreESY_SY_EEEEENS4_13SM90_TMA_LOADENS4_14ComposedLayoutINS4_7SwizzleILi3ELi4ELi3EEENS4_18smem_ptr_flag_bitsILi8EEENSU_INS5_IJNSA_ILi8EEESI_EEENS5_IJSI_SC_EEEEEEEvNS4_8identityENS4_23SM90_TMA_LOAD_MULTICASTES1B_vS1C_EENS_8epilogue10collective6detail29Sm90TmaWarpSpecializedAdapterINS1G_15DefaultEpilogueISK_SL_SL_NS1F_6thread17LinearCombinationISK_Li1EffLNS1K_9ScaleType4KindE0ELNS_15FloatRoundStyleE2ESK_EENS1_15EpilogueDefaultEEEEEvvEEEEvNT_6ParamsE,@"STO_CUDA_ENTRY STV_DEFAULT"
_ZN7cutlass13device_kernelINS_4gemm6kernel13GemmUniversalIN4cute5tupleIJiiiiEEENS1_10collective13CollectiveMmaINS1_37MainloopSm90TmaGmmaWarpSpecializedFP8ILi3ENS5_IJNS4_1CILi2EEENSA_ILi1EEESC_EEENS1_35KernelTmaWarpSpecializedCooperativeEEENS5_IJNSA_ILi512EEENSA_ILi64EEENSA_ILi128EEEEEENS_12float_e4m3_tENS5_IJlSC_lEEESK_SL_NS4_8TiledMMAINS4_8MMA_AtomIJNS4_4SM904GMMA30MMA_64x64x32_F32E4M3E4M3_SS_TNILNSP_7ScaleInE1ELSR_1EEEEEENS4_6LayoutISD_NS5_IJSC_NSA_ILi0EEESV_EEEEENS5_IJNS4_10UnderscoreESY_SY_EEEEENS4_13SM90_TMA_LOADENS4_14ComposedLayoutINS4_7SwizzleILi3ELi4ELi3EEENS4_18smem_ptr_flag_bitsILi8EEENSU_INS5_IJNSA_ILi8EEESI_EEENS5_IJSI_SC_EEEEEEEvNS4_8identityENS4_23SM90_TMA_LOAD_MULTICASTES1B_vS1C_EENS_8epilogue10collective6detail29Sm90TmaWarpSpecializedAdapterINS1G_15DefaultEpilogueISK_SL_SL_NS1F_6thread17LinearCombinationISK_Li1EffLNS1K_9ScaleType4KindE0ELNS_15FloatRoundStyleE2ESK_EENS1_15EpilogueDefaultEEEEEvvEEEEvNT_6ParamsE:
[----:B------:R-:W0:Y:S02]  /*0000*/  LDC R1, c[0x0][0x28] ;  /* 0x00000a00ff017b82 */ /* 0x000e240000000800 */
[----:B0-----:R-:W-:Y:S01]  /*0010*/  VIADD R1, R1, 0xfffffef8 ;  /* 0xfffffef801017836 */ /* 0x001fe20000000000 */
[----:B------:R-:W0:Y:S01]  /*0020*/  S2R R4, SR_TID.X ;  /* 0x0000000000047919 */ /* 0x000e220000002100 */
[----:B------:R-:W-:Y:S01]  /*0030*/  ELECT P0, URZ, PT ;  /* 0x00000000003f782f */ /* 0x000fe20003800000 */
[----:B------:R-:W-:Y:S01]  /*0040*/  BSSY B0, `(.L_x_0) ;  /* 0x0000015000007945 */ /* 0x000fe20003800000 */
[--C-:B0-----:R-:W-:Y:S02]  /*0050*/  SHF.R.U32.HI R0, RZ, 0x5, R4.reuse ;  /* 0x00000005ff007819 */ /* 0x101fe40000011604 */
[----:B------:R-:W-:-:S03]  /*0060*/  SHF.R.U32.HI R2, RZ, 0x7, R4 ;  /* 0x00000007ff027819 */ /* 0x000fc60000011604 */
[----:B------:R-:W0:Y:S04]  /*0070*/  SHFL.IDX PT, R3, R0, RZ, 0x1f ;  /* 0x00001fff00037589 */ /* 0x000e2800000e0000 */
[----:B------:R-:W1:Y:S01]  /*0080*/  SHFL.IDX PT, R2, R2, RZ, 0x1f ;  /* 0x00001fff02027589 */ /* 0x000e6200000e0000 */
[----:B0-----:R-:W-:Y:S02]  /*0090*/  R2UR UR4, R3 ;  /* 0x00000000030472ca */ /* 0x001fe400000e0000 */
[----:B-1----:R-:W-:-:S11]  /*00a0*/  R2UR UR8, R2 ;  /* 0x00000000020872ca */ /* 0x002fd600000e0000 */
[----:B------:R-:W-:Y:S02]  /*00b0*/  USHF.R.S32.HI UR5, URZ, 0x1f, UR4 ;  /* 0x0000001f3f057899 */ /* 0x000fe40008011404 */
[----:B------:R-:W-:Y:S02]  /*00c0*/  ISETP.NE.OR P0, PT, RZ, UR4, !P0 ;  /* 0x00000004ff007c0c */ /* 0x000fe4000c705670 */
[----:B------:R-:W-:-:S04]  /*00d0*/  ULEA.HI UR5, UR5, UR4, URZ, 0x2 ;  /* 0x0000000405057291 */ /* 0x000fc8000f8f103f */
[----:B------:R-:W-:-:S04]  /*00e0*/  ULOP3.LUT UR5, UR5, 0xfffffffc, URZ, 0xc0, !UPT ;  /* 0xfffffffc05057892 */ /* 0x000fc8000f8ec03f */
[----:B------:R-:W-:-:S03]  /*00f0*/  UIADD3 UR7, UR4, -UR5, URZ ;  /* 0x8000000504077290 */ /* 0x000fc6000fffe03f */
[----:B------:R-:W-:Y:S09]  /*0100*/  @P0 BRA `(.L_x_1) ;  /* 0x0000000000200947 */ /* 0x000ff20003800000 */
[----:B------:R-:W-:Y:S02]  /*0110*/  ULDC.64 UR4, c[0x0][0x198] ;  /* 0x0000660000047ab9 */ /* 0x000fe40000000a00 */
[----:B------:R-:W-:Y:S02]  /*0120*/  UIADD3 UR10, UP0, UR4, 0xf0, URZ ;  /* 0x000000f0040a7890 */ /* 0x000fe4000ff1e03f */
[----:B------:R-:W-:Y:S02]  /*0130*/  UIADD3 UR4, UP1, UR4, 0x1f0, URZ ;  /* 0x000001f004047890 */ /* 0x000fe4000ff3e03f */
[----:B------:R-:W-:Y:S02]  /*0140*/  UIADD3.X UR11, URZ, UR5, URZ, UP0, !UPT ;  /* 0x000000053f0b7290 */ /* 0x000fe400087fe43f */
[----:B------:R-:W-:-:S07]  /*0150*/  UIADD3.X UR5, URZ, UR5, URZ, UP1, !UPT ;  /* 0x000000053f057290 */ /* 0x000fce0008ffe43f */
[----:B------:R0:W-:Y:S02]  /*0160*/  UTMACCTL.PF [UR10] ;  /* 0x000000000a0079b9 */ /* 0x0001e40008040000 */
[----:B------:R0:W-:Y:S02]  /*0170*/  UTMACCTL.PF [UR4] ;  /* 0x00000000040079b9 */ /* 0x0001e40008040000 */
[----:B0-----:R-:W-:Y:S01]  /*0180*/  NOP ;  /* 0x0000000000007918 */ /* 0x001fe20000000000 */
.L_x_1:
[----:B------:R-:W-:Y:S05]  /*0190*/  BSYNC B0 ;  /* 0x0000000000007941 */ /* 0x000fea0003800000 */
.L_x_0:
[----:B------:R-:W0:Y:S01]  /*01a0*/  SHFL.IDX PT, R3, R0, RZ, 0x1f ;  /* 0x00001fff00037589 */ /* 0x000e2200000e0000 */
[----:B------:R-:W-:Y:S01]  /*01b0*/  UISETP.NE.AND UP0, UPT, UR7, 0x3, UPT ;  /* 0x000000030700788c */ /* 0x000fe2000bf05270 */
[----:B------:R-:W-:Y:S01]  /*01c0*/  ISETP.NE.AND P1, PT, RZ, UR8, PT ;  /* 0x00000008ff007c0c */ /* 0x000fe2000bf25270 */
[----:B------:R-:W-:Y:S02]  /*01d0*/  UIADD3 UR11, UR8, -0x1, URZ ;  /* 0xffffffff080b7890 */ /* 0x000fe4000fffe03f */
[----:B------:R-:W-:Y:S02]  /*01e0*/  UISETP.EQ.OR UP0, UPT, UR7, URZ, !UP0 ;  /* 0x0000003f0700728c */ /* 0x000fe4000c702670 */
[----:B------:R-:W-:Y:S02]  /*01f0*/  UISETP.GE.U32.AND UP1, UPT, UR11, 0x2, UPT ;  /* 0x000000020b00788c */ /* 0x000fe4000bf26070 */
[----:B------:R-:W-:-:S04]  /*0200*/  UISETP.EQ.AND UP0, UPT, UR8, URZ, UP0 ;  /* 0x0000003f0800728c */ /* 0x000fc80008702270 */
[----:B------:R-:W-:-:S04]  /*0210*/  USEL UR6, URZ, 0x1, !UP0 ;  /* 0x000000013f067887 */ /* 0x000fc8000c000000 */
[----:B------:R-:W-:Y:S01]  /*0220*/  USEL UR6, UR6, 0x2, UP1 ;  /* 0x0000000206067887 */ /* 0x000fe20008800000 */
[----:B0-----:R-:W-:-:S13]  /*0230*/  ISETP.NE.AND P0, PT, R3, RZ, PT ;  /* 0x000000ff0300720c */ /* 0x001fda0003f05270 */
[----:B------:R-:W-:Y:S05]  /*0240*/  @P0 BRA `(.L_x_2) ;  /* 0x0000000000500947 */ /* 0x000fea0003800000 */
[----:B------:R-:W0:Y:S01]  /*0250*/  S2UR UR10, SR_CgaCtaId ;  /* 0x00000000000a79c3 */ /* 0x000e220000008800 */
[----:B------:R-:W-:Y:S01]  /*0260*/  UMOV UR4, 0x400 ;  /* 0x0000040000047882 */ /* 0x000fe20000000000 */
[----:B------:R-:W-:Y:S01]  /*0270*/  UMOV UR5, 0x1 ;  /* 0x0000000100057882 */ /* 0x000fe20000000000 */
[----:B------:R-:W-:Y:S01]  /*0280*/  UMOV UR8, 0x4 ;  /* 0x0000000400087882 */ /* 0x000fe20000000000 */
[----:B------:R-:W-:Y:S01]  /*0290*/  ELECT P0, URZ, PT ;  /* 0x00000000003f782f */ /* 0x000fe20003800000 */
[----:B------:R-:W-:-:S04]  /*02a0*/  UIADD3 UR8, -UR8, 0x100000, URZ ;  /* 0x0010000008087890 */ /* 0x000fc8000fffe13f */
[----:B------:R-:W-:Y:S02]  /*02b0*/  USHF.L.U32 UR9, UR8, 0xb, URZ ;  /* 0x0000000b08097899 */ /* 0x000fe4000800063f */
[----:B------:R-:W-:Y:S02]  /*02c0*/  USHF.L.U32 UR8, UR8, 0x1, URZ ;  /* 0x0000000108087899 */ /* 0x000fe4000800063f */
[----:B0-----:R-:W-:Y:S02]  /*02d0*/  ULEA UR10, UR10, UR4, 0x18 ;  /* 0x000000040a0a7291 */ /* 0x001fe4000f8ec03f */
[----:B------:R-:W-:-:S04]  /*02e0*/  UIADD3 UR4, -UR5, 0x100000, URZ ;  /* 0x0010000005047890 */ /* 0x000fc8000fffe13f */
[----:B------:R-:W-:Y:S02]  /*02f0*/  USHF.L.U32 UR5, UR4, 0xb, URZ ;  /* 0x0000000b04057899 */ /* 0x000fe4000800063f */
[----:B------:R-:W-:Y:S01]  /*0300*/  USHF.L.U32 UR4, UR4, 0x1, URZ ;  /* 0x0000000104047899 */ /* 0x000fe2000800063f */
[----:B------:R-:W0:Y:S11]  /*0310*/  FENCE.VIEW.ASYNC.S ;  /* 0x00000000000073c6 */ /* 0x000e360000000000 */
[----:B0-----:R0:W1:Y:S01]  /*0320*/  SYNCS.EXCH.64 URZ, [UR10], UR4 ;  /* 0x000000040a3f75b2 */ /* 0x0010620008000100 */
[----:B------:R0:W2:Y:S01]  /*0330*/  SYNCS.EXCH.64 URZ, [UR10+0x18], UR8 ;  /* 0x000018080a3f75b2 */ /* 0x0000a20008000100 */
[----:B------:R0:W3:Y:S01]  /*0340*/  SYNCS.EXCH.64 URZ, [UR10+0x8], UR4 ;  /* 0x000008040a3f75b2 */ /* 0x0000e20008000100 */
[----:B------:R0:W4:Y:S01]  /*0350*/  SYNCS.EXCH.64 URZ, [UR10+0x20], UR8 ;  /* 0x000020080a3f75b2 */ /* 0x0001220008000100 */
[----:B------:R0:W0:Y:S01]  /*0360*/  SYNCS.EXCH.64 URZ, [UR10+0x10], UR4 ;  /* 0x000010040a3f75b2 */ /* 0x0000220008000100 */
[----:B------:R0:W0:Y:S01]  /*0370*/  SYNCS.EXCH.64 URZ, [UR10+0x28], UR8 ;  /* 0x000028080a3f75b2 */ /* 0x0000220008000100 */
[----:B------:R-:W-:Y:S01]  /*0380*/  NOP ;  /* 0x0000000000007918 */ /* 0x000fe20000000000 */
.L_x_2:
[----:B------:R-:W-:Y:S01]  /*0390*/  SHF.R.S32.HI R2, RZ, 0x1f, R4 ;  /* 0x0000001fff027819 */ /* 0x000fe20000011404 */
[----:B------:R-:W5:Y:S01]  /*03a0*/  SHFL.IDX PT, R0, R0, RZ, 0x1f ;  /* 0x00001fff00007589 */ /* 0x000f6200000e0000 */
[----:B0-----:R-:W0:Y:S01]  /*03b0*/  S2UR UR10, SR_CTAID.X ;  /* 0x00000000000a79c3 */ /* 0x001e220000002500 */
[----:B------:R-:W-:Y:S02]  /*03c0*/  ELECT P0, URZ, PT ;  /* 0x00000000003f782f */ /* 0x000fe40003800000 */
[----:B------:R-:W-:Y:S01]  /*03d0*/  LEA.HI R2, R2, R4, RZ, 0x7 ;  /* 0x0000000402027211 */ /* 0x000fe200078f38ff */
[----:B------:R-:W-:Y:S01]  /*03e0*/  ULDC UR4, c[0x0][0x150] ;  /* 0x0000540000047ab9 */ /* 0x000fe20000000800 */
[----:B------:R-:W-:Y:S01]  /*03f0*/  NOP ;  /* 0x0000000000007918 */ /* 0x000fe20000000000 */
[----:B------:R-:W-:Y:S01]  /*0400*/  NOP ;  /* 0x0000000000007918 */ /* 0x000fe20000000000 */
[----:B------:R-:W-:Y:S01]  /*0410*/  LOP3.LUT R2, R2, 0xffffff80, RZ, 0xc0, !PT ;  /* 0xffffff8002027812 */ /* 0x000fe200078ec0ff */
[----:B------:R-:W1:Y:S04]  /*0420*/  LDC R8, c[0x0][0x144] ;  /* 0x00005100ff087b82 */ /* 0x000e680000000800 */
[----:B------:R-:W-:-:S02]  /*0430*/  IMAD.IADD R5, R4, 0x1, -R2 ;  /* 0x0000000104057824 */ /* 0x000fc400078e0a02 */
[----:B------:R-:W2:Y:S03]  /*0440*/  S2R R2, SR_CTAID.Y ;  /* 0x0000000000027919 */ /* 0x000ea60000002600 */
[----:B------:R-:W-:Y:S01]  /*0450*/  SHF.R.S32.HI R4, RZ, 0x1f, R5 ;  /* 0x0000001fff047819 */ /* 0x000fe20000011405 */
[----:B------:R-:W3:Y:S03]  /*0460*/  LDC R13, c[0x0][0x148] ;  /* 0x00005200ff0d7b82 */ /* 0x000ee60000000800 */
[----:B------:R-:W-:Y:S02]  /*0470*/  LEA.HI R4, R4, R5, RZ, 0x3 ;  /* 0x0000000504047211 */ /* 0x000fe400078f18ff */
[----:B-----5:R-:W-:Y:S02]  /*0480*/  ISETP.NE.OR P0, PT, R0, RZ, !P0 ;  /* 0x000000ff0000720c */ /* 0x020fe40004705670 */
[----:B------:R-:W-:-:S02]  /*0490*/  SHF.R.S32.HI R0, RZ, 0x3, R4 ;  /* 0x00000003ff007819 */ /* 0x000fc40000011404 */
[----:B------:R-:W-:Y:S02]  /*04a0*/  SHF.R.S32.HI R7, RZ, 0x1f, R4 ;  /* 0x0000001fff077819 */ /* 0x000fe40000011404 */
[----:B0-----:R-:W-:Y:S02]  /*04b0*/  I2FP.F32.U32 R6, UR10 ;  /* 0x0000000a00067c45 */ /* 0x001fe40008201000 */
[----:B------:R-:W-:Y:S02]  /*04c0*/  SHF.R.S32.HI R4, RZ, 0x1f, R3 ;  /* 0x0000001fff047819 */ /* 0x000fe40000011403 */
[----:B------:R-:W-:Y:S01]  /*04d0*/  LEA.HI R7, R7, R0, RZ, 0x2 ;  /* 0x0000000007077211 */ /* 0x000fe200078f10ff */
[----:B------:R-:W-:Y:S01]  /*04e0*/  FMUL R6, R6, UR4 ;  /* 0x0000000406067c20 */ /* 0x000fe20008400000 */
[----:B------:R-:W-:Y:S01]  /*04f0*/  LEA.HI R4, R4, R3, RZ, 0x2 ;  /* 0x0000000304047211 */ /* 0x000fe200078f10ff */
[----:B------:R-:W-:Y:S01]  /*0500*/  VOTEU.ALL UP0, P0 ;  /* 0x00000000003f7886 */ /* 0x000fe20000000000 */
[----:B------:R-:W-:Y:S01]  /*0510*/  LOP3.LUT R7, R7, 0xfffffffc, RZ, 0xc0, !PT ;  /* 0xfffffffc07077812 */ /* 0x000fe200078ec0ff */
[----:B------:R-:W-:Y:S01]  /*0520*/  ULDC UR4, c[0x0][0x154] ;  /* 0x0000550000047ab9 */ /* 0x000fe20000000800 */
[----:B------:R-:W-:Y:S01]  /*0530*/  LOP3.LUT R4, R4, 0x3ffffffc, RZ, 0xc0, !PT ;  /* 0x3ffffffc04047812 */ /* 0x000fe200078ec0ff */
[----:B------:R-:W0:Y:S01]  /*0540*/  F2I.U32.TRUNC.NTZ R6, R6 ;  /* 0x0000000600067305 */ /* 0x000e22000020f000 */
[----:B------:R-:W5:Y:S01]  /*0550*/  @!UP0 S2UR UR9, SR_CgaCtaId ;  /* 0x00000000000989c3 */ /* 0x000f620000008800 */
[----:B------:R-:W-:Y:S01]  /*0560*/  IMAD.IADD R7, R0, 0x1, -R7 ;  /* 0x0000000100077824 */ /* 0x000fe200078e0a07 */
[----:B------:R-:W-:Y:S01]  /*0570*/  @!UP0 UMOV UR8, 0x400 ;  /* 0x0000040000088882 */ /* 0x000fe20000000000 */
[----:B------:R-:W-:Y:S01]  /*0580*/  IMAD.IADD R4, R3, 0x1, -R4 ;  /* 0x0000000103047824 */ /* 0x000fe200078e0a04 */
[----:B------:R-:W-:-:S03]  /*0590*/  VOTEU.ALL UP1, P0 ;  /* 0x00000000003f7886 */ /* 0x000fc60000020000 */
[----:B------:R-:W-:Y:S01]  /*05a0*/  IMAD R7, R4, 0x4, R7 ;  /* 0x0000000404077824 */ /* 0x000fe200078e0207 */
[----:B--2---:R-:W-:-:S04]  /*05b0*/  I2FP.F32.U32 R4, R2 ;  /* 0x0000000200047245 */ /* 0x004fc80000201000 */
[----:B------:R-:W-:Y:S01]  /*05c0*/  LEA.HI R0, R7, R7, RZ, 0x1 ;  /* 0x0000000707007211 */ /* 0x000fe200078f08ff */
[----:B0-----:R-:W-:Y:S02]  /*05d0*/  IMAD.MOV R9, RZ, RZ, -R6 ;  /* 0x000000ffff097224 */ /* 0x001fe400078e0a06 */
[----:B------:R-:W-:Y:S01]  /*05e0*/  FMUL R6, R4, UR4 ;  /* 0x0000000404067c20 */ /* 0x000fe20008400000 */
[----:B------:R-:W-:Y:S01]  /*05f0*/  LOP3.LUT R0, R0, 0xfffffffe, RZ, 0xc0, !PT ;  /* 0xfffffffe00007812 */ /* 0x000fe200078ec0ff */
[----:B------:R-:W-:Y:S01]  /*0600*/  UMOV UR4, 0x20 ;  /* 0x0000002000047882 */ /* 0x000fe20000000000 */
[----:B-1----:R-:W-:Y:S01]  /*0610*/  IMAD R4, R8, R9, UR10 ;  /* 0x0000000a08047e24 */ /* 0x002fe2000f8e0209 */
[----:B------:R-:W-:-:S04]  /*0620*/  @!UP0 UIADD3 UR4, -UR4, 0x100000, URZ ;  /* 0x0010000004048890 */ /* 0x000fc8000fffe13f */
[----:B------:R-:W-:Y:S02]  /*0630*/  @!UP0 USHF.L.U32 UR5, UR4, 0xb, URZ ;  /* 0x0000000b04058899 */ /* 0x000fe4000800063f */
[----:B------:R-:W-:Y:S01]  /*0640*/  @!UP0 USHF.L.U32 UR4, UR4, 0x1, URZ ;  /* 0x0000000104048899 */ /* 0x000fe2000800063f */
[----:B------:R-:W0:Y:S01]  /*0650*/  LDC R8, c[0x0][0x140] ;  /* 0x00005000ff087b82 */ /* 0x000e220000000800 */
[C---:B------:R-:W-:Y:S01]  /*0660*/  IMAD.IADD R9, R7.reuse, 0x1, -R0 ;  /* 0x0000000107097824 */ /* 0x040fe200078e0a00 */
[----:B------:R-:W1:Y:S01]  /*0670*/  F2I.U32.TRUNC.NTZ R6, R6 ;  /* 0x0000000600067305 */ /* 0x000e62000020f000 */
[----:B------:R-:W-:Y:S01]  /*0680*/  IMAD.SHL.U32 R0, R7, 0x4, RZ ;  /* 0x0000000407007824 */ /* 0x000fe200078e00ff */
[----:B-----5:R-:W-:Y:S02]  /*0690*/  @!UP0 ULEA UR8, UR9, UR8, 0x18 ;  /* 0x0000000809088291 */ /* 0x020fe4000f8ec03f */
[----:B------:R-:W-:Y:S01]  /*06a0*/  ISETP.NE.AND P2, PT, R9, R4, PT ;  /* 0x000000040900720c */ /* 0x000fe20003f45270 */
[----:B------:R-:W-:Y:S01]  /*06b0*/  VOTEU.ALL UP0, P0 ;  /* 0x00000000003f7886 */ /* 0x000fe20000000000 */
[----:B------:R-:W-:-:S02]  /*06c0*/  LOP3.LUT R10, R7, 0xc, R0, 0x78, !PT ;  /* 0x0000000c070a7812 */ /* 0x000fc400078e7800 */
[----:B------:R-:W-:-:S03]  /*06d0*/  LOP3.LUT P0, RZ, R5, 0x7, RZ, 0xc0, !PT ;  /* 0x0000000705ff7812 */ /* 0x000fc6000780c0ff */
[----:B------:R2:W-:Y:S01]  /*06e0*/  STL [R1+0x7c], R10 ;  /* 0x00007c0a01007387 */ /* 0x0005e20000100800 */
[----:B------:R-:W-:-:S03]  /*06f0*/  ISETP.LT.U32.AND P0, PT, R10, 0x2, !P0 ;  /* 0x000000020a00780c */ /* 0x000fc60004701070 */
[----:B------:R-:W5:Y:S02]  /*0700*/  FENCE.VIEW.ASYNC.S ;  /* 0x00000000000073c6 */ /* 0x000f640000000000 */
[----:B-----5:R2:W0:Y:S01]  /*0710*/  @!UP0 SYNCS.EXCH.64 URZ, [UR8+0x40], UR4 ;  /* 0x00004004083f85b2 */ /* 0x0204220008000100 */
[----:B-1----:R-:W-:Y:S01]  /*0720*/  IMAD.MOV R14, RZ, RZ, -R6 ;  /* 0x000000ffff0e7224 */ /* 0x002fe200078e0a06 */
[----:B------:R-:W-:Y:S02]  /*0730*/  SEL R5, RZ, 0x1, !P0 ;  /* 0x00000001ff057807 */ /* 0x000fe40004000000 */
[----:B------:R-:W-:Y:S01]  /*0740*/  @P2 LEA.HI R0, R10, R10, RZ, 0x1 ;  /* 0x0000000a0a002211 */ /* 0x000fe200078f08ff */
[----:B---3--:R-:W-:-:S03]  /*0750*/  IMAD R7, R13, R14, R2 ;  /* 0x0000000e0d077224 */ /* 0x008fc600078e0202 */
[----:B------:R-:W-:Y:S02]  /*0760*/  @P2 SHF.R.S32.HI R0, RZ, 0x1, R0 ;  /* 0x00000001ff002819 */ /* 0x000fe40000011400 */
[----:B0-----:R-:W-:Y:S02]  /*0770*/  ISETP.EQ.U32.AND P4, PT, R8, 0x1, PT ;  /* 0x000000010800780c */ /* 0x001fe40003f82070 */
[----:B------:R-:W-:Y:S01]  /*0780*/  @P2 ISETP.NE.AND P3, PT, R0, R7, PT ;  /* 0x000000070000220c */ /* 0x000fe20003f65270 */
[----:B------:R-:W-:-:S03]  /*0790*/  IMAD.MOV.U32 R0, RZ, RZ, 0x1 ;  /* 0x00000001ff007424 */ /* 0x000fc600078e00ff */
[----:B------:R-:W-:Y:S01]  /*07a0*/  @P2 SEL R0, RZ, 0x1, P3 ;  /* 0x00000001ff002807 */ /* 0x000fe20001800000 */
[----:B------:R2:W0:Y:S01]  /*07b0*/  @!UP1 SYNCS.EXCH.64 URZ, [UR8+0x48], UR4 ;  /* 0x00004804083f95b2 */ /* 0x0004220008000100 */
[----:B------:R-:W-:Y:S02]  /*07c0*/  NOP ;  /* 0x0000000000007918 */ /* 0x000fe40000000000 */
[----:B------:R-:W-:-:S05]  /*07d0*/  LOP3.LUT R0, R0, R5, RZ, 0xc0, !PT ;  /* 0x0000000500007212 */ /* 0x000fca00078ec0ff */
[----:B------:R2:W-:Y:S01]  /*07e0*/  STL [R1+0x78], R0 ;  /* 0x0000780001007387 */ /* 0x0005e20000100800 */
[----:B------:R-:W-:Y:S05]  /*07f0*/  @!P4 BRA `(.L_x_3) ;  /* 0x000000000008c947 */ /* 0x000fea0003800000 */
[----:B0---4-:R-:W-:Y:S01]  /*0800*/  UCGABAR_ARV ;  /* 0x00000000000079c7 */ /* 0x011fe20008000000 */
[----:B------:R-:W-:Y:S05]  /*0810*/  BRA `(.L_x_4) ;  /* 0x0000000000047947 */ /* 0x000fea0003800000 */
.L_x_3:
[----:B0---4-:R-:W-:Y:S01]  /*0820*/  NOP ;  /* 0x0000000000007918 */ /* 0x011fe20000000000 */
.L_x_4:
[----:B------:R-:W0:Y:S01]  /*0830*/  LDC R5, c[0x0][0x65c] ;  /* 0x00019700ff057b82 */ /* 0x000e220000000800 */
[----:B------:R-:W-:Y:S01]  /*0840*/  IMAD.U32 R6, RZ, RZ, UR10 ;  /* 0x0000000aff067e24 */ /* 0x000fe2000f8e00ff */
[----:B--2---:R-:W-:Y:S01]  /*0850*/  LOP3.LUT R0, R0, 0xdfffffff, RZ, 0xc0, !PT ;  /* 0xdfffffff00007812 */ /* 0x004fe200078ec0ff */
[----:B------:R-:W-:Y:S01]  /*0860*/  IMAD.MOV.U32 R7, RZ, RZ, RZ ;  /* 0x000000ffff077224 */ /* 0x000fe200078e00ff */
[----:B0-----:R-:W-:-:S13]  /*0870*/  ISETP.NE.AND P2, PT, R5, 0x1, PT ;  /* 0x000000010500780c */ /* 0x001fda0003f45270 */
[----:B------:R-:W0:Y:S01]  /*0880*/  @P2 LDC R9, c[0x0][0x10] ;  /* 0x00000400ff092b82 */ /* 0x000e220000000800 */
[----:B------:R-:W-:Y:S01]  /*0890*/  @P2 IMAD.MOV.U32 R3, RZ, RZ, RZ ;  /* 0x000000ffff032224 */ /* 0x000fe200078e00ff */
[----:B------:R-:W-:Y:S01]  /*08a0*/  @P2 LOP3.LUT R0, R0, 0x20000000, RZ, 0xfc, !PT ;  /* 0x2000000000002812 */ /* 0x000fe200078efcff */
[----:B------:R-:W-:-:S05]  /*08b0*/  @P2 IMAD.MOV.U32 R11, RZ, RZ, RZ ;  /* 0x000000ffff0b2224 */ /* 0x000fca00078e00ff */
[----:B------:R-:W1:Y:S01]  /*08c0*/  @!P2 LDC R5, c[0x0][0xc] ;  /* 0x00000300ff05ab82 */ /* 0x000e620000000800 */
[----:B0-----:R-:W-:-:S04]  /*08d0*/  @P2 IMAD.WIDE.U32 R8, R9, UR10, R2 ;  /* 0x0000000a09082c25 */ /* 0x001fc8000f8e0002 */
[----:B------:R-:W-:Y:S02]  /*08e0*/  @P2 IMAD.MOV.U32 R23, RZ, RZ, R8 ;  /* 0x000000ffff172224 */ /* 0x000fe400078e0008 */
[----:B------:R-:W-:Y:S02]  /*08f0*/  @P2 IMAD.IADD R152, R9, 0x1, R11 ;  /* 0x0000000109982824 */ /* 0x000fe400078e020b */
[----:B-1----:R-:W-:-:S04]  /*0900*/  @!P2 IMAD.WIDE.U32 R6, R2, R5, R6 ;  /* 0x000000050206a225 */ /* 0x002fc800078e0006 */
[----:B------:R-:W-:Y:S02]  /*0910*/  @!P2 IMAD.MOV.U32 R23, RZ, RZ, R6 ;  /* 0x000000ffff17a224 */ /* 0x000fe400078e0006 */
[----:B------:R-:W-:-:S03]  /*0920*/  @!P2 IMAD.MOV.U32 R152, RZ, RZ, R7 ;  /* 0x000000ffff98a224 */ /* 0x000fc600078e0007 */
[----:B------:R0:W-:Y:S04]  /*0930*/  STL [R1+0x84], R23 ;  /* 0x0000841701007387 */ /* 0x0001e80000100800 */
[----:B------:R0:W-:Y:S01]  /*0940*/  STL [R1+0x80], R152 ;  /* 0x0000809801007387 */ /* 0x0001e20000100800 */
[----:B------:R-:W-:Y:S05]  /*0950*/  @!P4 BRA `(.L_x_5) ;  /* 0x00000000000cc947 */ /* 0x000fea0003800000 */
[----:B------:R-:W-:Y:S01]  /*0960*/  UCGABAR_WAIT ;  /* 0x0000000000007dc7 */ /* 0x000fe20008000000 */
[----:B------:R-:W-:Y:S01]  /*0970*/  CCTL.IVALL ;  /* 0x00000000ff00798f */ /* 0x000fe20002000000 */
[----:B------:R-:W-:Y:S05]  /*0980*/  BRA `(.L_x_6) ;  /* 0x0000000000047947 */ /* 0x000fea0003800000 */
.L_x_5:
[----:B------:R-:W-:Y:S06]  /*0990*/  BAR.SYNC.DEFER_BLOCKING 0x0 ;  /* 0x0000000000007b1d */ /* 0x000fec0000010000 */
.L_x_6:
[----:B------:R-:W-:Y:S05]  /*09a0*/  @!P1 BRA `(.L_x_7) ;  /* 0x0000013400dc9947 */ /* 0x000fea0003800000 */
[----:B------:R-:W-:-:S06]  /*09b0*/  UISETP.GT.U32.AND UP0, UPT, UR11, 0x1, UPT ;  /* 0x000000010b00788c */ /* 0x000fcc000bf04070 */
[----:B------:R-:W-:-:S13]  /*09c0*/  PLOP3.LUT P0, PT, PT, PT, UP0, 0x80, 0x0 ;  /* 0x000000000000781c */ /* 0x000fda0003f0f008 */
[----:B------:R-:W-:Y:S05]  /*09d0*/  @P0 EXIT ;  /* 0x000000000000094d */ /* 0x000fea0003800000 */
[----:B------:R-:W-:Y:S01]  /*09e0*/  IMAD.MOV.U32 R7, RZ, RZ, -0x1 ;  /* 0xffffffffff077424 */ /* 0x000fe200078e00ff */
[----:B------:R-:W-:Y:S01]  /*09f0*/  ULDC.64 UR4, c[0x0][0x650] ;  /* 0x0001940000047ab9 */ /* 0x000fe20000000a00 */
[----:B------:R-:W-:Y:S01]  /*0a00*/  IMAD.MOV.U32 R6, RZ, RZ, -0x1 ;  /* 0xffffffffff067424 */ /* 0x000fe200078e00ff */
[----:B------:R-:W-:Y:S01]  /*0a10*/  ISETP.GE.U32.AND P0, PT, R23, UR4, PT ;  /* 0x0000000417007c0c */ /* 0x000fe2000bf06070 */
[----:B------:R-:W-:Y:S01]  /*0a20*/  UMOV UR19, 0xffffffff ;  /* 0xffffffff00137882 */ /* 0x000fe20000000000 */
[----:B------:R1:W-:Y:S01]  /*0a30*/  STL [R1+0x8c], R7 ;  /* 0x00008c0701007387 */ /* 0x0003e20000100800 */
[----:B------:R-:W-:Y:S02]  /*0a40*/  PRMT R5, RZ, 0x7610, R5 ;  /* 0x00007610ff057816 */ /* 0x000fe40000000005 */
[----:B------:R-:W-:Y:S01]  /*0a50*/  ISETP.GE.U32.AND.EX P0, PT, R152, UR5, PT, P0 ;  /* 0x0000000598007c0c */ /* 0x000fe2000bf06100 */
[----:B------:R1:W-:-:S12]  /*0a60*/  STL [R1+0x88], R6 ;  /* 0x0000880601007387 */ /* 0x0003d80000100800 */
[----:B-1----:R-:W-:Y:S05]  /*0a70*/  @P0 BRA `(.L_x_8) ;  /* 0x0000000400380947 */ /* 0x002fea0003800000 */
[----:B------:R-:W1:Y:S01]  /*0a80*/  LDC.64 R16, c[0x0][0x628] ;  /* 0x00018a00ff107b82 */ /* 0x000e620000000a00 */
[----:B------:R-:W-:Y:S02]  /*0a90*/  IMAD.MOV.U32 R6, RZ, RZ, R23 ;  /* 0x000000ffff067224 */ /* 0x000fe400078e0017 */
[----:B------:R-:W-:-:S05]  /*0aa0*/  IMAD.MOV.U32 R7, RZ, RZ, R152 ;  /* 0x000000ffff077224 */ /* 0x000fca00078e0098 */
[----:B------:R-:W2:Y:S08]  /*0ab0*/  LDC R12, c[0x0][0x630] ;  /* 0x00018c00ff0c7b82 */ /* 0x000eb00000000800 */
[----:B------:R-:W3:Y:S01]  /*0ac0*/  LDC.64 R18, c[0x0][0x620] ;  /* 0x00018800ff127b82 */ /* 0x000ee20000000a00 */
[----:B-1----:R-:W-:-:S04]  /*0ad0*/  ISETP.NE.U32.AND P0, PT, R16, RZ, PT ;  /* 0x000000ff1000720c */ /* 0x002fc80003f05070 */
[----:B------:R-:W-:-:S13]  /*0ae0*/  ISETP.NE.AND.EX P0, PT, R17, RZ, PT, P0 ;  /* 0x000000ff1100720c */ /* 0x000fda0003f05300 */
[----:B--23--:R-:W-:Y:S05]  /*0af0*/  @!P0 BRA `(.L_x_9) ;  /* 0x0000000000288947 */ /* 0x00cfea0003800000 */
[----:B------:R-:W1:Y:S02]  /*0b00*/  LDC R5, c[0x0][0x634] ;  /* 0x00018d00ff057b82 */ /* 0x000e640000000800 */
[----:B-1----:R-:W-:-:S05]  /*0b10*/  IADD3 R5, P0, R23, R5, RZ ;  /* 0x0000000517057210 */ /* 0x002fca0007f1e0ff */
[----:B------:R-:W-:-:S04]  /*0b20*/  IMAD.X R15, RZ, RZ, R152, P0 ;  /* 0x000000ffff0f7224 */ /* 0x000fc800000e0698 */
[----:B------:R-:W-:-:S04]  /*0b30*/  IMAD.WIDE.U32 R6, R15, R16, RZ ;  /* 0x000000100f067225 */ /* 0x000fc800078e00ff */
[----:B------:R-:W-:-:S04]  /*0b40*/  IMAD.WIDE.U32 R8, P0, R5, R17, R6 ;  /* 0x0000001105087225 */ /* 0x000fc80007800006 */
[----:B------:R-:W-:-:S04]  /*0b50*/  IMAD.WIDE.U32 R6, R5, R16, RZ ;  /* 0x0000001005067225 */ /* 0x000fc800078e00ff */
[----:B------:R-:W-:Y:S01]  /*0b60*/  IMAD.X R11, RZ, RZ, RZ, P0 ;  /* 0x000000ffff0b7224 */ /* 0x000fe200000e06ff */
[----:B------:R-:W-:Y:S01]  /*0b70*/  IADD3 RZ, P0, R7, R8, RZ ;  /* 0x0000000807ff7210 */ /* 0x000fe20007f1e0ff */
[----:B------:R-:W-:-:S04]  /*0b80*/  IMAD.MOV.U32 R10, RZ, RZ, R9 ;  /* 0x000000ffff0a7224 */ /* 0x000fc800078e0009 */
[----:B------:R-:W-:-:S08]  /*0b90*/  IMAD.WIDE.U32.X R6, R15, R17, R10, P0 ;  /* 0x000000110f067225 */ /* 0x000fd000000e040a */
.L_x_9:
[----:B------:R-:W1:Y:S01]  /*0ba0*/  LDC.64 R20, c[0x0][0x640] ;  /* 0x00019000ff147b82 */ /* 0x000e620000000a00 */
[-C--:B------:R-:W-:Y:S01]  /*0bb0*/  SHF.R.U64 R22, R6, R12.reuse, R7 ;  /* 0x0000000c06167219 */ /* 0x080fe20000001207 */
[----:B------:R-:W-:Y:S01]  /*0bc0*/  IMAD.MOV.U32 R6, RZ, RZ, R23 ;  /* 0x000000ffff067224 */ /* 0x000fe200078e0017 */
[----:B------:R-:W-:Y:S01]  /*0bd0*/  SHF.R.U32.HI R3, RZ, R12, R7 ;  /* 0x0000000cff037219 */ /* 0x000fe20000011607 */
[----:B------:R-:W-:Y:S01]  /*0be0*/  IMAD.MOV.U32 R7, RZ, RZ, R152 ;  /* 0x000000ffff077224 */ /* 0x000fe200078e0098 */
[----:B------:R-:W-:Y:S01]  /*0bf0*/  IADD3 R5, P0, RZ, -R22, RZ ;  /* 0x80000016ff057210 */ /* 0x000fe20007f1e0ff */
[----:B0-----:R-:W-:Y:S02]  /*0c00*/  IMAD R23, R13, R14, R2 ;  /* 0x0000000e0d177224 */ /* 0x001fe400078e0202 */
[----:B------:R-:W0:Y:S01]  /*0c10*/  LDC R10, c[0x0][0x618] ;  /* 0x00018600ff0a7b82 */ /* 0x000e220000000800 */
[----:B------:R-:W-:Y:S02]  /*0c20*/  IMAD.MOV.U32 R13, RZ, RZ, 0x1 ;  /* 0x00000001ff0d7424 */ /* 0x000fe400078e00ff */
[----:B------:R-:W-:-:S02]  /*0c30*/  IMAD.X R3, RZ, RZ, ~R3, P0 ;  /* 0x000000ffff037224 */ /* 0x000fc400000e0e03 */
[----:B------:R-:W-:-:S03]  /*0c40*/  IMAD.WIDE.U32 R6, R5, R18, R6 ;  /* 0x0000001205067225 */ /* 0x000fc600078e0006 */
[----:B------:R-:W2:Y:S01]  /*0c50*/  LDC R9, c[0x0][0x608] ;  /* 0x00018200ff097b82 */ /* 0x000ea20000000800 */
[----:B------:R-:W-:-:S04]  /*0c60*/  IMAD R8, R3, R18, RZ ;  /* 0x0000001203087224 */ /* 0x000fc800078e02ff */
[----:B------:R-:W-:Y:S02]  /*0c70*/  IMAD R3, R5, R19, R8 ;  /* 0x0000001305037224 */ /* 0x000fe400078e0208 */
[----:B------:R-:W-:Y:S01]  /*0c80*/  IMAD.MOV.U32 R5, RZ, RZ, -0x1 ;  /* 0xffffffffff057424 */ /* 0x000fe200078e00ff */
[----:B------:R-:W3:Y:S01]  /*0c90*/  LDC R12, c[0x0][0x658] ;  /* 0x00019600ff0c7b82 */ /* 0x000ee20000000800 */
[----:B------:R-:W-:Y:S01]  /*0ca0*/  IMAD.IADD R3, R7, 0x1, R3 ;  /* 0x0000000107037824 */ /* 0x000fe200078e0203 */
[----:B-1----:R-:W-:-:S04]  /*0cb0*/  ISETP.NE.U32.AND P0, PT, R20, RZ, PT ;  /* 0x000000ff1400720c */ /* 0x002fc80003f05070 */
[----:B------:R-:W-:Y:S02]  /*0cc0*/  ISETP.NE.AND.EX P0, PT, R21, RZ, PT, P0 ;  /* 0x000000ff1500720c */ /* 0x000fe40003f05300 */
[----:B------:R-:W1:Y:S01]  /*0cd0*/  LDC R17, c[0x0][0x600] ;  /* 0x00018000ff117b82 */ /* 0x000e620000000800 */
[-CC-:B0-----:R-:W-:Y:S02]  /*0ce0*/  SHF.R.U64 R15, R6, R10.reuse, R3.reuse ;  /* 0x0000000a060f7219 */ /* 0x181fe40000001203 */
[----:B------:R-:W-:-:S05]  /*0cf0*/  SHF.R.U32.HI R6, RZ, R10, R3 ;  /* 0x0000000aff067219 */ /* 0x000fca0000011603 */
[----:B------:R-:W0:Y:S01]  /*0d00*/  LDC R16, c[0x0][0x648] ;  /* 0x00019200ff107b82 */ /* 0x000e220000000800 */
[-CC-:B--2---:R-:W-:Y:S02]  /*0d10*/  SHF.R.U64 R10, R15, R9.reuse, R6.reuse ;  /* 0x000000090f0a7219 */ /* 0x184fe40000001206 */
[----:B------:R-:W-:-:S05]  /*0d20*/  SHF.R.U32.HI R3, RZ, R9, R6 ;  /* 0x00000009ff037219 */ /* 0x000fca0000011606 */
[----:B------:R-:W2:Y:S01]  /*0d30*/  LDC R18, c[0x0][0x638] ;  /* 0x00018e00ff127b82 */ /* 0x000ea20000000800 */
[-C--:B---3--:R-:W-:Y:S02]  /*0d40*/  SHF.L.U32 R2, R5, R12.reuse, RZ ;  /* 0x0000000c05027219 */ /* 0x088fe400000006ff */
[--C-:B------:R-:W-:Y:S02]  /*0d50*/  SHF.R.U64 R14, R10, R12, R3.reuse ;  /* 0x0000000c0a0e7219 */ /* 0x100fe40000001203 */
[----:B------:R-:W-:Y:S02]  /*0d60*/  LOP3.LUT R5, RZ, R2, RZ, 0x33, !PT ;  /* 0x00000002ff057212 */ /* 0x000fe400078e33ff */
[----:B------:R-:W-:Y:S01]  /*0d70*/  SHF.R.U32.HI R3, RZ, R12, R3 ;  /* 0x0000000cff037219 */ /* 0x000fe20000011603 */
[----:B------:R-:W3:Y:S01]  /*0d80*/  LDC R19, c[0x0][0x610] ;  /* 0x00018400ff137b82 */ /* 0x000ee20000000800 */
[----:B------:R-:W-:Y:S01]  /*0d90*/  IMAD.MOV.U32 R2, RZ, RZ, R14 ;  /* 0x000000ffff027224 */ /* 0x000fe200078e000e */
[----:B------:R-:W-:Y:S06]  /*0da0*/  @!P0 BRA `(.L_x_10) ;  /* 0x0000000000288947 */ /* 0x000fec0003800000 */
[----:B------:R-:W4:Y:S02]  /*0db0*/  LDC R9, c[0x0][0x64c] ;  /* 0x00019300ff097b82 */ /* 0x000f240000000800 */
[----:B----4-:R-:W-:-:S05]  /*0dc0*/  IADD3 R9, P0, R14, R9, RZ ;  /* 0x000000090e097210 */ /* 0x010fca0007f1e0ff */
        /* <DEDUP_REMOVED lines=8> */
.L_x_10:
[----:B0-----:R-:W-:Y:S01]  /*0e50*/  SHF.R.U64 R3, R2, R16, R3 ;  /* 0x0000001002037219 */ /* 0x001fe20000001203 */
[----:B-1----:R-:W-:Y:S01]  /*0e60*/  VIADD R6, R17, 0xffffffff ;  /* 0xffffffff11067836 */ /* 0x002fe20000000000 */
[----:B------:R-:W-:Y:S02]  /*0e70*/  SHF.L.U32 R2, R13, R12, RZ ;  /* 0x0000000c0d027219 */ /* 0x000fe400000006ff */
[----:B------:R-:W-:Y:S01]  /*0e80*/  LOP3.LUT R5, R10, R5, RZ, 0xc0, !PT ;  /* 0x000000050a057212 */ /* 0x000fe200078ec0ff */
[----:B------:R-:W-:Y:S01]  /*0e90*/  IMAD.MOV R7, RZ, RZ, -R3 ;  /* 0x000000ffff077224 */ /* 0x000fe200078e0a03 */
[----:B------:R-:W-:Y:S02]  /*0ea0*/  SEL R4, R4, R23, !P2 ;  /* 0x0000001704047207 */ /* 0x000fe40005000000 */
[----:B------:R-:W-:Y:S01]  /*0eb0*/  LOP3.LUT R6, R15, R6, RZ, 0xc0, !PT ;  /* 0x000000060f067212 */ /* 0x000fe200078ec0ff */
[----:B------:R-:W-:Y:S01]  /*0ec0*/  IMAD R5, R2, R3, R5 ;  /* 0x0000000302057224 */ /* 0x000fe200078e0205 */
[----:B------:R-:W-:Y:S01]  /*0ed0*/  R2UR UR19, R22 ;  /* 0x00000000161372ca */ /* 0x000fe200000e0000 */
[----:B--2---:R-:W-:-:S02]  /*0ee0*/  IMAD R2, R7, R18, R14 ;  /* 0x0000001207027224 */ /* 0x004fc400078e020e */
[----:B---3--:R-:W-:Y:S02]  /*0ef0*/  IMAD R4, R5, R19, R4 ;  /* 0x0000001305047224 */ /* 0x008fe400078e0204 */
[----:B------:R-:W-:Y:S02]  /*0f00*/  IMAD R3, R2, R17, R6 ;  /* 0x0000001102037224 */ /* 0x000fe400078e0206 */
[----:B------:R-:W-:-:S03]  /*0f10*/  IMAD.MOV.U32 R5, RZ, RZ, 0x1 ;  /* 0x00000001ff057424 */ /* 0x000fc600078e00ff */
[----:B------:R-:W-:Y:S02]  /*0f20*/  SEL R6, R3, R4, !P2 ;  /* 0x0000000403067207 */ /* 0x000fe40005000000 */
[----:B------:R-:W-:-:S03]  /*0f30*/  SEL R2, R4, R3, !P2 ;  /* 0x0000000304027207 */ /* 0x000fc60005000000 */
[----:B------:R1:W-:Y:S04]  /*0f40*/  STL [R1+0x88], R6 ;  /* 0x0000880601007387 */ /* 0x0003e80000100800 */
[----:B------:R1:W-:Y:S02]  /*0f50*/  STL [R1+0x8c], R2 ;  /* 0x00008c0201007387 */ /* 0x0003e40000100800 */
.L_x_8:
[----:B------:R-:W-:-:S08]  /*0f60*/  NOP ;  /* 0x0000000000007918 */ /* 0x000fd00000000000 */
[----:B------:R-:W2:Y:S02]  /*0f70*/  USETMAXREG.TRY_ALLOC.CTAPOOL UP0, 0xe8 ;  /* 0x000000e8000079c8 */ /* 0x000ea40008000600 */
[----:B--2---:R-:W-:-:S13]  /*0f80*/  PLOP3.LUT P0, PT, PT, PT, UP0, 0x80, 0x0 ;  /* 0x000000000000781c */ /* 0x004fda0003f0f008 */
[----:B------:R-:W-:Y:S05]  /*0f90*/  @!P0 BRA `(.L_x_8) ;  /* 0xfffffffc00f08947 */ /* 0x000fea000383ffff */
[----:B------:R-:W-:Y:S01]  /*0fa0*/  ULDC.64 UR4, c[0x0][0x598] ;  /* 0x0001660000047ab9 */ /* 0x000fe20000000a00 */
[----:B------:R-:W-:Y:S01]  /*0fb0*/  ULDC.64 UR30, c[0x0][0x208] ;  /* 0x00008200001e7ab9 */ /* 0x000fe20000000a00 */
[----:B------:R-:W-:-:S04]  /*0fc0*/  ISETP.NE.U32.AND P0, PT, RZ, UR4, PT ;  /* 0x00000004ff007c0c */ /* 0x000fc8000bf05070 */
[----:B------:R-:W-:-:S13]  /*0fd0*/  ISETP.NE.AND.EX P0, PT, RZ, UR5, PT, P0 ;  /* 0x00000005ff007c0c */ /* 0x000fda000bf05300 */
[----:B------:R-:W-:Y:S05]  /*0fe0*/  @!P0 BRA `(.L_x_11) ;  /* 0x0000000000208947 */ /* 0x000fea0003800000 */
[----:B-1----:R-:W1:Y:S02]  /*0ff0*/  LDC.64 R2, c[0x0][0x598] ;  /* 0x00016600ff027b82 */ /* 0x002e640000000a00 */
[----:B-1----:R-:W2:Y:S02]  /*1000*/  LDG.E.64 R2, desc[UR30][R2.64] ;  /* 0x0000001e02027981 */ /* 0x002ea4000c1e1b00 */
[----:B--2---:R-:W-:-:S04]  /*1010*/  ISETP.NE.U32.AND P0, PT, R2, RZ, PT ;  /* 0x000000ff0200720c */ /* 0x004fc80003f05070 */
[----:B------:R-:W-:-:S13]  /*1020*/  ISETP.NE.AND.EX P0, PT, R3, RZ, PT, P0 ;  /* 0x000000ff0300720c */ /* 0x000fda0003f05300 */
[----:B------:R-:W-:Y:S05]  /*1030*/  @!P0 BRA `(.L_x_11) ;  /* 0x00000000000c8947 */ /* 0x000fea0003800000 */
[----:B------:R-:W2:Y:S02]  /*1040*/  LD.E R2, desc[UR30][R2.64] ;  /* 0x0000001e02027980 */ /* 0x000ea4000c101900 */
[----:B--2---:R-:W-:Y:S01]  /*1050*/  R2UR UR18, R2 ;  /* 0x00000000021272ca */ /* 0x004fe200000e0000 */
[----:B------:R-:W-:-:S14]  /*1060*/  BRA `(.L_x_12) ;  /* 0x0000000000247947 */ /* 0x000fdc0003800000 */
.L_x_11:
[----:B------:R-:W-:Y:S02]  /*1070*/  ULDC.64 UR4, c[0x0][0x588] ;  /* 0x0001620000047ab9 */ /* 0x000fe40000000a00 */
[----:B------:R-:W-:-:S04]  /*1080*/  ISETP.NE.U32.AND P0, PT, RZ, UR4, PT ;  /* 0x00000004ff007c0c */ /* 0x000fc8000bf05070 */
[----:B------:R-:W-:-:S13]  /*1090*/  ISETP.NE.AND.EX P0, PT, RZ, UR5, PT, P0 ;  /* 0x00000005ff007c0c */ /* 0x000fda000bf05300 */
[----:B------:R-:W-:Y:S05]  /*10a0*/  @!P0 BRA `(.L_x_13) ;  /* 0x0000000000108947 */ /* 0x000fea0003800000 */
[----:B-1----:R-:W1:Y:S02]  /*10b0*/  LDC.64 R2, c[0x0][0x588] ;  /* 0x00016200ff027b82 */ /* 0x002e640000000a00 */
[----:B-1----:R-:W2:Y:S02]  /*10c0*/  LDG.E R2, desc[UR30][R2.64] ;  /* 0x0000001e02027981 */ /* 0x002ea4000c1e1900 */
[----:B--2---:R-:W-:Y:S01]  /*10d0*/  R2UR UR18, R2 ;  /* 0x00000000021272ca */ /* 0x004fe200000e0000 */
[----:B------:R-:W-:-:S14]  /*10e0*/  BRA `(.L_x_12) ;  /* 0x0000000000047947 */ /* 0x000fdc0003800000 */
.L_x_13:
[----:B------:R-:W-:-:S05]  /*10f0*/  ULDC UR18, c[0x0][0x580] ;  /* 0x0001600000127ab9 */ /* 0x000fca0000000800 */
.L_x_12:
[----:B------:R-:W-:Y:S02]  /*1100*/  ULDC.64 UR4, c[0x0][0x5a0] ;  /* 0x0001680000047ab9 */ /* 0x000fe40000000a00 */
        /* <DEDUP_REMOVED lines=11> */
.L_x_14:
        /* <DEDUP_REMOVED lines=8> */
.L_x_16:
[----:B------:R-:W-:-:S05]  /*1240*/  ULDC UR17, c[0x0][0x584] ;  /* 0x0001610000117ab9 */ /* 0x000fca0000000800 */
.L_x_15:
[----:B------:R-:W-:-:S13]  /*1250*/  LOP3.LUT P0, RZ, R5, 0xff, RZ, 0xc0, !PT ;  /* 0x000000ff05ff7812 */ /* 0x000fda000780c0ff */
[----:B------:R-:W-:Y:S05]  /*1260*/  @!P0 EXIT ;  /* 0x000000000000894d */ /* 0x000fea0003800000 */
[----:B------:R-:W-:Y:S01]  /*1270*/  ULDC UR4, c[0x0][0x28c] ;  /* 0x0000a30000047ab9 */ /* 0x000fe20000000800 */
[----:B------:R-:W-:Y:S01]  /*1280*/  ULDC.64 UR12, c[0x0][0x5c8] ;  /* 0x00017200000c7ab9 */ /* 0x000fe20000000a00 */
[----:B------:R-:W-:Y:S02]  /*1290*/  UIADD3 UR4, UR4, 0x7f, URZ ;  /* 0x0000007f04047890 */ /* 0x000fe4000fffe03f */
[----:B------:R-:W-:Y:S02]  /*12a0*/  USHF.L.U64.HI UR7, UR12, 0x7, UR13 ;  /* 0x000000070c077899 */ /* 0x000fe4000801020d */
[----:B------:R-:W-:Y:S02]  /*12b0*/  USHF.R.S32.HI UR5, URZ, 0x1f, UR4 ;  /* 0x0000001f3f057899 */ /* 0x000fe40008011404 */
[----:B------:R-:W-:Y:S02]  /*12c0*/  USHF.L.U32 UR8, UR12, 0x7, URZ ;  /* 0x000000070c087899 */ /* 0x000fe4000800063f */
[----:B------:R-:W-:-:S02]  /*12d0*/  ULEA.HI UR5, UR5, UR4, URZ, 0x7 ;  /* 0x0000000405057291 */ /* 0x000fc4000f8f383f */
[----:B------:R-:W-:Y:S02]  /*12e0*/  USHF.L.U64.HI UR9, UR12, 0x3, UR13 ;  /* 0x000000030c097899 */ /* 0x000fe4000801020d */
[----:B------:R-:W-:Y:S02]  /*12f0*/  USHF.L.U32 UR10, UR12, 0x3, URZ ;  /* 0x000000030c0a7899 */ /* 0x000fe4000800063f */
[----:B------:R-:W-:Y:S02]  /*1300*/  USHF.L.U64.HI UR11, UR12, 0x8, UR13 ;  /* 0x000000080c0b7899 */ /* 0x000fe4000801020d */
[----:B------:R-:W-:Y:S02]  /*1310*/  USHF.R.S32.HI UR14, URZ, 0x7, UR5 ;  /* 0x000000073f0e7899 */ /* 0x000fe40008011405 */
[----:B------:R-:W-:Y:S02]  /*1320*/  USHF.L.U32 UR12, UR12, 0x8, URZ ;  /* 0x000000080c0c7899 */ /* 0x000fe4000800063f */
[----:B------:R-:W-:Y:S01]  /*1330*/  ULOP3.LUT UR13, UR6, 0x1, URZ, 0xfc, !UPT ;  /* 0x00000001060d7892 */ /* 0x000fe2000f8efc3f */
[----:B------:R-:W-:Y:S01]  /*1340*/  UMOV UR4, URZ ;  /* 0x0000003f00047c82 */ /* 0x000fe20008000000 */
[----:B------:R-:W-:-:S10]  /*1350*/  UMOV UR5, URZ ;  /* 0x0000003f00057c82 */ /* 0x000fd40008000000 */
.L_x_75:
[----:B01----:R-:W1:Y:S01]  /*1360*/  S2R R2, SR_TID.X ;  /* 0x0000000000027919 */ /* 0x003e620000002100 */
[----:B------:R-:W2:Y:S01]  /*1370*/  S2UR UR25, SR_CgaCtaId ;  /* 0x00000000001979c3 */ /* 0x000ea20000008800 */
[----:B------:R-:W-:Y:S01]  /*1380*/  UMOV UR23, 0x400 ;  /* 0x0000040000177882 */ /* 0x000fe20000000000 */
[----:B------:R-:W-:Y:S01]  /*1390*/  UMOV UR24, URZ ;  /* 0x0000003f00187c82 */ /* 0x000fe20008000000 */
[----:B------:R-:W-:Y:S01]  /*13a0*/  STL [R1+0x74], RZ ;  /* 0x000074ff01007387 */ /* 0x000fe20000100800 */
[----:B------:R-:W-:Y:S01]  /*13b0*/  UMOV UR20, URZ ;  /* 0x0000003f00147c82 */ /* 0x000fe20008000000 */
[----:B------:R-:W-:Y:S01]  /*13c0*/  UMOV UR21, URZ ;  /* 0x0000003f00157c82 */ /* 0x000fe20008000000 */
[----:B------:R-:W-:Y:S01]  /*13d0*/  UMOV UR28, UR5 ;  /* 0x00000005001c7c82 */ /* 0x000fe20008000000 */
[----:B------:R-:W-:Y:S01]  /*13e0*/  STL [R1+0x70], RZ ;  /* 0x000070ff01007387 */ /* 0x000fe20000100800 */
[----:B------:R-:W3:Y:S01]  /*13f0*/  LDC R3, c[0x0][0x28c] ;  /* 0x0000a300ff037b82 */ /* 0x000ee20000000800 */
[----:B------:R-:W-:-:S02]  /*1400*/  CS2R R4, SRZ ;  /* 0x0000000000047805 */ /* 0x000fc4000001ff00 */
[----:B------:R-:W-:Y:S01]  /*1410*/  CS2R R6, SRZ ;  /* 0x0000000000067805 */ /* 0x000fe2000001ff00 */
[----:B------:R-:W-:Y:S01]  /*1420*/  STL [R1+0x6c], RZ ;  /* 0x00006cff01007387 */ /* 0x000fe20000100800 */
[----:B------:R-:W-:Y:S02]  /*1430*/  CS2R R8, SRZ ;  /* 0x0000000000087805 */ /* 0x000fe4000001ff00 */
[----:B------:R-:W-:Y:S02]  /*1440*/  CS2R R10, SRZ ;  /* 0x00000000000a7805 */ /* 0x000fe4000001ff00 */
[----:B------:R-:W-:Y:S01]  /*1450*/  CS2R R12, SRZ ;  /* 0x00000000000c7805 */ /* 0x000fe2000001ff00 */
[----:B------:R-:W-:Y:S01]  /*1460*/  STL [R1+0x68], RZ ;  /* 0x000068ff01007387 */ /* 0x000fe20000100800 */
[----:B------:R-:W-:Y:S02]  /*1470*/  CS2R R14, SRZ ;  /* 0x00000000000e7805 */ /* 0x000fe4000001ff00 */
[----:B------:R-:W-:-:S02]  /*1480*/  CS2R R16, SRZ ;  /* 0x0000000000107805 */ /* 0x000fc4000001ff00 */
[----:B------:R-:W-:Y:S01]  /*1490*/  CS2R R18, SRZ ;  /* 0x0000000000127805 */ /* 0x000fe2000001ff00 */
[----:B------:R-:W-:Y:S01]  /*14a0*/  STL [R1+0x64], RZ ;  /* 0x000064ff01007387 */ /* 0x000fe20000100800 */
[----:B------:R-:W-:Y:S02]  /*14b0*/  CS2R R20, SRZ ;  /* 0x0000000000147805 */ /* 0x000fe4000001ff00 */
[----:B0-----:R-:W-:Y:S02]  /*14c0*/  CS2R R22, SRZ ;  /* 0x0000000000167805 */ /* 0x001fe4000001ff00 */
[----:B------:R-:W-:Y:S01]  /*14d0*/  CS2R R152, SRZ ;  /* 0x0000000000987805 */ /* 0x000fe2000001ff00 */
[----:B------:R-:W-:Y:S01]  /*14e0*/  STL [R1+0x60], RZ ;  /* 0x000060ff01007387 */ /* 0x000fe20000100800 */
[----:B------:R-:W-:Y:S02]  /*14f0*/  CS2R R154, SRZ ;  /* 0x00000000009a7805 */ /* 0x000fe4000001ff00 */
[----:B------:R-:W-:-:S02]  /*1500*/  CS2R R156, SRZ ;  /* 0x00000000009c7805 */ /* 0x000fc4000001ff00 */
[----:B------:R-:W-:Y:S01]  /*1510*/  CS2R R158, SRZ ;  /* 0x00000000009e7805 */ /* 0x000fe2000001ff00 */
[----:B------:R-:W-:Y:S01]  /*1520*/  STL [R1+0x5c], RZ ;  /* 0x00005cff01007387 */ /* 0x000fe20000100800 */
[----:B------:R-:W-:Y:S02]  /*1530*/  CS2R R160, SRZ ;  /* 0x0000000000a07805 */ /* 0x000fe4000001ff00 */
[----:B------:R-:W-:Y:S02]  /*1540*/  CS2R R162, SRZ ;  /* 0x0000000000a27805 */ /* 0x000fe4000001ff00 */
[----:B------:R-:W-:Y:S02]  /*1550*/  CS2R R164, SRZ ;  /* 0x0000000000a47805 */ /* 0x000fe4000001ff00 */
[----:B-1----:R-:W-:Y:S01]  /*1560*/  LOP3.LUT R2, R2, 0x80, RZ, 0xc0, !PT ;  /* 0x0000008002027812 */ /* 0x002fe200078ec0ff */
[----:B------:R-:W-:Y:S01]  /*1570*/  STL [R1+0x58], RZ ;  /* 0x000058ff01007387 */ /* 0x000fe20000100800 */
[----:B---3--:R-:W-:-:S02]  /*1580*/  ISETP.GE.AND P0, PT, R3, 0x1, PT ;  /* 0x000000010300780c */ /* 0x008fc40003f06270 */
[----:B------:R-:W-:Y:S02]  /*1590*/  CS2R R166, SRZ ;  /* 0x0000000000a67805 */ /* 0x000fe4000001ff00 */
[----:B------:R-:W-:Y:S01]  /*15a0*/  SHF.R.U32.HI R2, RZ, 0x7, R2 ;  /* 0x00000007ff027819 */ /* 0x000fe20000011602 */
[----:B------:R-:W-:Y:S01]  /*15b0*/  STL [R1+0x54], RZ ;  /* 0x000054ff01007387 */ /* 0x000fe20000100800 */
[----:B------:R-:W-:Y:S02]  /*15c0*/  CS2R R168, SRZ ;  /* 0x0000000000a87805 */ /* 0x000fe4000001ff00 */
[----:B------:R-:W-:Y:S02]  /*15d0*/  CS2R R170, SRZ ;  /* 0x0000000000aa7805 */ /* 0x000fe4000001ff00 */
[----:B------:R-:W-:Y:S01]  /*15e0*/  CS2R R172, SRZ ;  /* 0x0000000000ac7805 */ /* 0x000fe2000001ff00 */
[----:B------:R-:W-:Y:S01]  /*15f0*/  STL [R1+0x50], RZ ;  /* 0x000050ff01007387 */ /* 0x000fe20000100800 */
[----:B------:R-:W-:-:S02]  /*1600*/  CS2R R174, SRZ ;  /* 0x0000000000ae7805 */ /* 0x000fc4000001ff00 */
[----:B------:R-:W-:Y:S02]  /*1610*/  CS2R R176, SRZ ;  /* 0x0000000000b07805 */ /* 0x000fe4000001ff00 */
[----:B------:R-:W-:Y:S01]  /*1620*/  CS2R R178, SRZ ;  /* 0x0000000000b27805 */ /* 0x000fe2000001ff00 */
[----:B------:R-:W0:Y:S01]  /*1630*/  SHFL.IDX PT, R2, R2, RZ, 0x1f ;  /* 0x00001fff02027589 */ /* 0x000e2200000e0000 */
[----:B------:R-:W-:Y:S02]  /*1640*/  CS2R R180, SRZ ;  /* 0x0000000000b47805 */ /* 0x000fe4000001ff00 */
[----:B------:R-:W-:Y:S02]  /*1650*/  CS2R R182, SRZ ;  /* 0x0000000000b67805 */ /* 0x000fe4000001ff00 */
[----:B------:R-:W-:Y:S01]  /*1660*/  CS2R R184, SRZ ;  /* 0x0000000000b87805 */ /* 0x000fe2000001ff00 */
[----:B------:R1:W-:Y:S01]  /*1670*/  STL [R1+0x4c], RZ ;  /* 0x00004cff01007387 */ /* 0x0003e20000100800 */
[----:B------:R-:W-:-:S02]  /*1680*/  CS2R R186, SRZ ;  /* 0x0000000000ba7805 */ /* 0x000fc4000001ff00 */
[----:B------:R-:W-:Y:S02]  /*1690*/  CS2R R188, SRZ ;  /* 0x0000000000bc7805 */ /* 0x000fe4000001ff00 */
[----:B------:R-:W-:Y:S01]  /*16a0*/  CS2R R190, SRZ ;  /* 0x0000000000be7805 */ /* 0x000fe2000001ff00 */
[----:B------:R1:W-:Y:S01]  /*16b0*/  STL [R1+0x48], RZ ;  /* 0x000048ff01007387 */ /* 0x0003e20000100800 */
        /* <DEDUP_REMOVED lines=14> */
[----:B------:R-:W-:Y:S02]  /*17a0*/  CS2R R214, SRZ ;  /* 0x0000000000d67805 */ /* 0x000fe4000001ff00 */
[----:B0-----:R-:W-:Y:S01]  /*17b0*/  R2UR UR15, R2 ;  /* 0x00000000020f72ca */ /* 0x001fe200000e0000 */
        /* <DEDUP_REMOVED lines=9> */
[----:B------:R-:W-:Y:S01]  /*1850*/  CS2R R226, SRZ ;  /* 0x0000000000e27805 */ /* 0x000fe2000001ff00 */
[----:B------:R-:W-:Y:S01]  /*1860*/  IMAD.U32 R228, RZ, RZ, UR4 ;  /* 0x00000004ffe47e24 */ /* 0x000fe2000f8e00ff */
[----:B------:R-:W-:Y:S01]  /*1870*/  CS2R R120, SRZ ;  /* 0x0000000000787805 */ /* 0x000fe2000001ff00 */
[----:B------:R1:W-:Y:S01]  /*1880*/  STL [R1+0x2c], RZ ;  /* 0x00002cff01007387 */ /* 0x0003e20000100800 */
[----:B------:R-:W-:Y:S01]  /*1890*/  ULEA.HI UR16, UR15, UR15, URZ, 0x1 ;  /* 0x0000000f0f107291 */ /* 0x000fe2000f8f083f */
[----:B------:R-:W-:Y:S02]  /*18a0*/  CS2R R122, SRZ ;  /* 0x00000000007a7805 */ /* 0x000fe4000001ff00 */
[----:B------:R-:W-:Y:S01]  /*18b0*/  CS2R R124, SRZ ;  /* 0x00000000007c7805 */ /* 0x000fe2000001ff00 */
[----:B------:R1:W-:Y:S01]  /*18c0*/  STL [R1+0x28], RZ ;  /* 0x000028ff01007387 */ /* 0x0003e20000100800 */
[----:B------:R-:W-:Y:S01]  /*18d0*/  ULOP3.LUT UR22, UR16, 0x7fffe, URZ, 0xc0, !UPT ;  /* 0x0007fffe10167892 */ /* 0x000fe2000f8ec03f */
[----:B------:R-:W-:Y:S01]  /*18e0*/  CS2R R126, SRZ ;  /* 0x00000000007e7805 */ /* 0x000fe2000001ff00 */
[----:B--2---:R-:W-:Y:S01]  /*18f0*/  ULEA UR16, UR25, UR23, 0x18 ;  /* 0x0000001719107291 */ /* 0x004fe2000f8ec03f */
[----:B------:R1:W-:Y:S01]  /*1900*/  STL [R1+0x24], RZ ;  /* 0x000024ff01007387 */ /* 0x0003e20000100800 */
[----:B------:R-:W-:Y:S01]  /*1910*/  UIADD3 UR22, UR15, -UR22, URZ ;  /* 0x800000160f167290 */ /* 0x000fe2000fffe03f */
[----:B------:R-:W-:-:S02]  /*1920*/  CS2R R128, SRZ ;  /* 0x0000000000807805 */ /* 0x000fc4000001ff00 */
[----:B------:R-:W-:Y:S01]  /*1930*/  CS2R R130, SRZ ;  /* 0x0000000000827805 */ /* 0x000fe2000001ff00 */
[----:B------:R1:W-:Y:S01]  /*1940*/  STL [R1+0x20], RZ ;  /* 0x000020ff01007387 */ /* 0x0003e20000100800 */
[----:B------:R-:W-:Y:S01]  /*1950*/  ULEA UR22, UR22, UR16, 0xd ;  /* 0x0000001016167291 */ /* 0x000fe2000f8e683f */
[----:B------:R-:W-:Y:S02]  /*1960*/  CS2R R132, SRZ ;  /* 0x0000000000847805 */ /* 0x000fe4000001ff00 */
[----:B------:R-:W-:Y:S01]  /*1970*/  CS2R R134, SRZ ;  /* 0x0000000000867805 */ /* 0x000fe2000001ff00 */
[----:B------:R1:W-:Y:S01]  /*1980*/  STL [R1+0x1c], RZ ;  /* 0x00001cff01007387 */ /* 0x0003e20000100800 */
[----:B------:R-:W-:Y:S01]  /*1990*/  UIADD3 UR22, UR22, 0x100, URZ ;  /* 0x0000010016167890 */ /* 0x000fe2000fffe03f */
[----:B------:R-:W-:Y:S02]  /*19a0*/  CS2R R136, SRZ ;  /* 0x0000000000887805 */ /* 0x000fe4000001ff00 */
[----:B------:R-:W-:Y:S01]  /*19b0*/  CS2R R138, SRZ ;  /* 0x00000000008a7805 */ /* 0x000fe2000001ff00 */
[----:B------:R1:W-:Y:S01]  /*19c0*/  STL [R1+0x18], RZ ;  /* 0x000018ff01007387 */ /* 0x0003e20000100800 */
[----:B------:R-:W-:Y:S01]  /*19d0*/  USHF.R.U32.HI UR15, URZ, 0x4, UR22 ;  /* 0x000000043f0f7899 */ /* 0x000fe20008011616 */
[----:B------:R-:W-:-:S02]  /*19e0*/  CS2R R140, SRZ ;  /* 0x00000000008c7805 */ /* 0x000fc4000001ff00 */
[----:B------:R-:W-:Y:S01]  /*19f0*/  CS2R R142, SRZ ;  /* 0x00000000008e7805 */ /* 0x000fe2000001ff00 */
[----:B------:R1:W-:Y:S01]  /*1a00*/  STL [R1+0x14], RZ ;  /* 0x000014ff01007387 */ /* 0x0003e20000100800 */
[----:B------:R-:W-:Y:S01]  /*1a10*/  ULOP3.LUT UR15, UR15, 0x3fff, URZ, 0xc0, !UPT ;  /* 0x00003fff0f0f7892 */ /* 0x000fe2000f8ec03f */
        /* <DEDUP_REMOVED lines=18> */
[----:B------:R1:W-:Y:S01]  /*1b40*/  STL [R1], RZ ;  /* 0x000000ff01007387 */ /* 0x0003e20000100800 */
[----:B------:R-:W-:Y:S02]  /*1b50*/  CS2R R108, SRZ ;  /* 0x00000000006c7805 */ /* 0x000fe4000001ff00 */
[----:B------:R-:W-:Y:S02]  /*1b60*/  CS2R R110, SRZ ;  /* 0x00000000006e7805 */ /* 0x000fe4000001ff00 */
[----:B------:R-:W-:Y:S02]  /*1b70*/  CS2R R112, SRZ ;  /* 0x0000000000707805 */ /* 0x000fe4000001ff00 */
[----:B------:R-:W-:-:S02]  /*1b80*/  CS2R R114, SRZ ;  /* 0x0000000000727805 */ /* 0x000fc4000001ff00 */
[----:B------:R-:W-:Y:S02]  /*1b90*/  CS2R R116, SRZ ;  /* 0x0000000000747805 */ /* 0x000fe4000001ff00 */
[----:B------:R-:W-:Y:S02]  /*1ba0*/  CS2R R118, SRZ ;  /* 0x0000000000767805 */ /* 0x000fe4000001ff00 */
        /* <DEDUP_REMOVED lines=31> */
[----:B------:R-:W-:Y:S01]  /*1da0*/  CS2R R54, SRZ ;  /* 0x0000000000367805 */ /* 0x000fe2000001ff00 */
[----:B-1----:R-:W-:Y:S06]  /*1db0*/  @!P0 BRA `(.L_x_17) ;  /* 0x00000014005c8947 */ /* 0x002fec0003800000 */
[----:B------:R-:W-:-:S06]  /*1dc0*/  UISETP.NE.AND UP0, UPT, UR13, 0x3, UPT ;  /* 0x000000030d00788c */ /* 0x000fcc000bf05270 */
[----:B------:R-:W-:-:S13]  /*1dd0*/  PLOP3.LUT P1, PT, PT, PT, UP0, 0x80, 0x0 ;  /* 0x000000000000781c */ /* 0x000fda0003f2f008 */
[----:B------:R-:W-:Y:S05]  /*1de0*/  @!P1 BRA `(.L_x_18) ;  /* 0x0000000000049947 */ /* 0x000fea0003800000 */
[----:B------:R-:W-:Y:S01]  /*1df0*/  BPT.TRAP 0x1 ;  /* 0x000000040000795c */ /* 0x000fe20000300000 */
.L_x_18:
[----:B------:R-:W-:Y:S01]  /*1e00*/  ULEA UR20, UR5, UR16, 0x3 ;  /* 0x0000001005147291 */ /* 0x000fe2000f8e183f */
[----:B------:R-:W-:-:S05]  /*1e10*/  IMAD.U32 R2, RZ, RZ, UR4 ;  /* 0x00000004ff027e24 */ /* 0x000fca000f8e00ff */
[----:B------:R-:W-:-:S04]  /*1e20*/  SHF.L.U32 R2, R2, 0x1f, RZ ;  /* 0x0000001f02027819 */ /* 0x000fc800000006ff */
[----:B------:R0:W1:Y:S01]  /*1e30*/  SYNCS.PHASECHK.TRANS64.TRYWAIT P0, [UR20], R2 ;  /* 0x00000002ff0075a7 */ /* 0x0000620008000154 */
[----:B------:R-:W-:Y:S05]  /*1e40*/  @!P1 BRA `(.L_x_19) ;  /* 0x0000000000049947 */ /* 0x000fea0003800000 */
[----:B------:R-:W-:Y:S01]  /*1e50*/  BPT.TRAP 0x1 ;  /* 0x000000040000795c */ /* 0x000fe20000300000 */
.L_x_19:
[----:B-1----:R-:W-:Y:S05]  /*1e60*/  @P0 BRA `(.L_x_20) ;  /* 0x0000000000080947 */ /* 0x002fea0003800000 */
[----:B------:R-:W1:Y:S02]  /*1e70*/  SYNCS.PHASECHK.TRANS64.TRYWAIT P0, [UR20], R2 ;  /* 0x00000002ff0075a7 */ /* 0x000e640008000154 */
[----:B-1----:R-:W-:Y:S05]  /*1e80*/  @!P0 BRA `(.L_x_21) ;  /* 0x00000138002c8947 */ /* 0x002fea0003800000 */
.L_x_20:
[----:B------:R-:W-:Y:S01]  /*1e90*/  UIADD3 UR20, UR16, 0x30100, URZ ;  /* 0x0003010010147890 */ /* 0x000fe2000fffe03f */
[----:B------:R-:W-:Y:S01]  /*1ea0*/  WARPGROUP.ARRIVE ;  /* 0x00000000000079c5 */ /* 0x000fe20000000000 */
[----:B------:R-:W-:Y:S01]  /*1eb0*/  ULOP3.LUT UR25, UR15, 0x10000, URZ, 0xfc, !UPT ;  /* 0x000100000f197892 */ /* 0x000fe2000f8efc3f */
[----:B------:R2:W-:Y:S01]  /*1ec0*/  STL [R1+0x74], RZ ;  /* 0x000074ff01007387 */ /* 0x0005e20000100800 */
[----:B------:R-:W-:Y:S01]  /*1ed0*/  USHF.R.U32.HI UR20, URZ, 0x4, UR20 ;  /* 0x000000043f147899 */ /* 0x000fe20008011614 */
[----:B01----:R-:W-:Y:S01]  /*1ee0*/  CS2R R2, SRZ ;  /* 0x0000000000027805 */ /* 0x003fe2000001ff00 */
[----:B------:R-:W-:Y:S01]  /*1ef0*/  ULEA UR25, UR5, UR25, 0xc ;  /* 0x0000001905197291 */ /* 0x000fe2000f8e603f */
[----:B------:R2:W-:Y:S01]  /*1f00*/  STL [R1+0x70], RZ ;  /* 0x000070ff01007387 */ /* 0x0005e20000100800 */
[----:B------:R-:W-:Y:S01]  /*1f10*/  ULOP3.LUT UR20, UR20, 0x3fff, URZ, 0xc0, !UPT ;  /* 0x00003fff14147892 */ /* 0x000fe2000f8ec03f */
[----:B------:R-:W-:Y:S01]  /*1f20*/  CS2R R4, SRZ ;  /* 0x0000000000047805 */ /* 0x000fe2000001ff00 */
[----:B------:R-:W-:Y:S01]  /*1f30*/  UIADD3 UR24, UR25, 0x400, URZ ;  /* 0x0000040019187890 */ /* 0x000fe2000fffe03f */
[----:B------:R2:W-:Y:S01]  /*1f40*/  STL [R1+0x6c], RZ ;  /* 0x00006cff01007387 */ /* 0x0005e20000100800 */
[----:B------:R-:W-:Y:S01]  /*1f50*/  ULOP3.LUT UR20, UR20, 0x10000, URZ, 0xfc, !UPT ;  /* 0x0001000014147892 */ /* 0x000fe2000f8efc3f */
[----:B------:R-:W-:Y:S01]  /*1f60*/  CS2R R6, SRZ ;  /* 0x0000000000067805 */ /* 0x000fe2000001ff00 */
[----:B------:R-:W-:Y:S01]  /*1f70*/  UMOV UR21, 0x40000040 ;  /* 0x4000004000157882 */ /* 0x000fe20000000000 */
[----:B------:R-:W-:Y:S01]  /*1f80*/  UMOV UR23, 0x40000040 ;  /* 0x4000004000177882 */ /* 0x000fe20000000000 */
[----:B------:R-:W-:Y:S01]  /*1f90*/  ULEA UR26, UR5, UR20, 0x9 ;  /* 0x00000014051a7291 */ /* 0x000fe2000f8e483f */
[----:B------:R2:W-:Y:S01]  /*1fa0*/  STL [R1+0x68], RZ ;  /* 0x000068ff01007387 */ /* 0x0005e20000100800 */
[----:B------:R-:W-:Y:S01]  /*1fb0*/  UIADD3 UR27, UR25, 0x800, URZ ;  /* 0x00000800191b7890 */ /* 0x000fe2000fffe03f */
[----:B------:R-:W-:Y:S01]  /*1fc0*/  CS2R R8, SRZ ;  /* 0x0000000000087805 */ /* 0x000fe2000001ff00 */
[----:B------:R-:W-:Y:S01]  /*1fd0*/  UMOV UR20, UR25 ;  /* 0x0000001900147c82 */ /* 0x000fe20008000000 */
[----:B------:R-:W-:Y:S01]  /*1fe0*/  UIADD3 UR28, UR25, 0x804, URZ ;  /* 0x00000804191c7890 */ /* 0x000fe2000fffe03f */
[----:B------:R2:W-:Y:S01]  /*1ff0*/  STL [R1+0x64], RZ ;  /* 0x000064ff01007387 */ /* 0x0005e20000100800 */
[----:B------:R-:W-:Y:S01]  /*2000*/  UMOV UR22, UR26 ;  /* 0x0000001a00167c82 */ /* 0x000fe20008000000 */
[----:B------:R-:W-:Y:S01]  /*2010*/  CS2R R10, SRZ ;  /* 0x00000000000a7805 */ /* 0x000fe2000001ff00 */
[----:B------:R-:W-:Y:S01]  /*2020*/  QGMMA.64x64x32.F32.E4M3.E4M3 R120, gdesc[UR20], RZ, !UPT ;  /* 0x00e00000147879f3 */ /* 0x000fe2000c7008ff */
[----:B------:R-:W-:Y:S01]  /*2030*/  UMOV UR20, UR24 ;  /* 0x0000001800147c82 */ /* 0x000fe20008000000 */
[----:B------:R-:W-:Y:S01]  /*2040*/  UIADD3 UR24, UR25, 0xc00, URZ ;  /* 0x00000c0019187890 */ /* 0x000fe2000fffe03f */
[----:B------:R2:W-:Y:S01]  /*2050*/  STL [R1+0x60], RZ ;  /* 0x000060ff01007387 */ /* 0x0005e20000100800 */
[----:B------:R-:W-:Y:S01]  /*2060*/  UMOV UR21, 0x40000040 ;  /* 0x4000004000157882 */ /* 0x000fe20000000000 */
[----:B------:R-:W-:Y:S01]  /*2070*/  CS2R R12, SRZ ;  /* 0x00000000000c7805 */ /* 0x000fe2000001ff00 */
[----:B------:R-:W-:Y:S01]  /*2080*/  QGMMA.64x64x32.F32.E4M3.E4M3 R88, gdesc[UR20], RZ, !UPT ;  /* 0x00e00000145879f3 */ /* 0x000fe2000c7008ff */
[----:B------:R-:W-:Y:S01]  /*2090*/  UMOV UR20, UR27 ;  /* 0x0000001b00147c82 */ /* 0x000fe20008000000 */
[----:B------:R-:W-:Y:S01]  /*20a0*/  UMOV UR21, 0x40000040 ;  /* 0x4000004000157882 */ /* 0x000fe20000000000 */
[----:B------:R-:W-:Y:S01]  /*20b0*/  UIADD3 UR27, UR25, 0x802, URZ ;  /* 0x00000802191b7890 */ /* 0x000fe2000fffe03f */
[----:B------:R-:W-:Y:S01]  /*20c0*/  QGMMA.64x64x32.F32.E4M3.E4M3 R56, gdesc[UR20], RZ, !UPT ;  /* 0x00e00000143879f3 */ /* 0x000fe2000c7008ff */
[----:B------:R-:W-:Y:S01]  /*20d0*/  UMOV UR20, UR24 ;  /* 0x0000001800147c82 */ /* 0x000fe20008000000 */
[----:B------:R-:W-:Y:S01]  /*20e0*/  UMOV UR21, 0x40000040 ;  /* 0x4000004000157882 */ /* 0x000fe20000000000 */
[----:B------:R-:W-:Y:S01]  /*20f0*/  UIADD3 UR24, UR25, 0x402, URZ ;  /* 0x0000040219187890 */ /* 0x000fe2000fffe03f */
[----:B------:R-:W-:Y:S01]  /*2100*/  QGMMA.64x64x32.F32.E4M3.E4M3 R24, gdesc[UR20], RZ, !UPT ;  /* 0x00e00000141879f3 */ /* 0x000fe2000c7008ff */
[----:B------:R-:W-:Y:S01]  /*2110*/  UIADD3 UR20, UR25, 0x2, URZ ;  /* 0x0000000219147890 */ /* 0x000fe2000fffe03f */
[----:B------:R2:W-:Y:S01]  /*2120*/  STL [R1+0x5c], RZ ;  /* 0x00005cff01007387 */ /* 0x0005e20000100800 */
[----:B------:R-:W-:Y:S01]  /*2130*/  UIADD3 UR22, UR26, 0x2, URZ ;  /* 0x000000021a167890 */ /* 0x000fe2000fffe03f */
[----:B------:R-:W-:Y:S01]  /*2140*/  CS2R R14, SRZ ;  /* 0x00000000000e7805 */ /* 0x000fe2000001ff00 */
[----:B------:R-:W-:Y:S01]  /*2150*/  UMOV UR21, 0x40000040 ;  /* 0x4000004000157882 */ /* 0x000fe20000000000 */
[----:B------:R-:W-:Y:S01]  /*2160*/  UMOV UR23, 0x40000040 ;  /* 0x4000004000177882 */ /* 0x000fe20000000000 */
        /* <DEDUP_REMOVED lines=54> */
[----:B------:R-:W-:Y:S01]  /*24d0*/  CS2R R224, SRZ ;  /* 0x0000000000e07805 */ /* 0x000fe2000001ff00 */
[----:B------:R-:W-:Y:S01]  /*24e0*/  QGMMA.64x64x32.F32.E4M3.E4M3 R120, gdesc[UR20], R120 ;  /* 0x00e00000147879f3 */ /* 0x000fe20008700878 */
[----:B------:R-:W-:Y:S01]  /*24f0*/  UMOV UR20, UR24 ;  /* 0x0000001800147c82 */ /* 0x000fe20008000000 */
[----:B------:R-:W-:Y:S01]  /*2500*/  UIADD3 UR24, UR25, 0xc02, URZ ;  /* 0x00000c0219187890 */ /* 0x000fe2000fffe03f */
[----:B------:R2:W-:Y:S01]  /*2510*/  STL [R1+0x20], RZ ;  /* 0x000020ff01007387 */ /* 0x0005e20000100800 */
[----:B------:R-:W-:Y:S01]  /*2520*/  UMOV UR21, 0x40000040 ;  /* 0x4000004000157882 */ /* 0x000fe20000000000 */
[----:B------:R-:W-:Y:S01]  /*2530*/  CS2R R226, SRZ ;  /* 0x0000000000e27805 */ /* 0x000fe2000001ff00 */
[----:B------:R-:W-:Y:S01]  /*2540*/  QGMMA.64x64x32.F32.E4M3.E4M3 R88, gdesc[UR20], R88 ;  /* 0x00e00000145879f3 */ /* 0x000fe20008700858 */
[----:B------:R-:W-:Y:S01]  /*2550*/  UMOV UR20, UR27 ;  /* 0x0000001b00147c82 */ /* 0x000fe20008000000 */
[----:B------:R-:W-:Y:S01]  /*2560*/  UMOV UR21, 0x40000040 ;  /* 0x4000004000157882 */ /* 0x000fe20000000000 */
[----:B------:R-:W-:Y:S01]  /*2570*/  UIADD3 UR27, UR25, 0x404, URZ ;  /* 0x00000404191b7890 */ /* 0x000fe2000fffe03f */
[----:B------:R-:W-:Y:S01]  /*2580*/  QGMMA.64x64x32.F32.E4M3.E4M3 R56, gdesc[UR20], R56 ;  /* 0x00e00000143879f3 */ /* 0x000fe20008700838 */
[----:B------:R-:W-:Y:S01]  /*2590*/  UMOV UR20, UR24 ;  /* 0x0000001800147c82 */ /* 0x000fe20008000000 */
[----:B------:R-:W-:Y:S01]  /*25a0*/  UMOV UR21, 0x40000040 ;  /* 0x4000004000157882 */ /* 0x000fe20000000000 */
[----:B------:R2:W-:Y:S01]  /*25b0*/  STL [R1+0x1c], RZ ;  /* 0x00001cff01007387 */ /* 0x0005e20000100800 */
[----:B------:R-:W-:Y:S01]  /*25c0*/  QGMMA.64x64x32.F32.E4M3.E4M3 R24, gdesc[UR20], R24 ;  /* 0x00e00000141879f3 */ /* 0x000fe20008700818 */
[----:B------:R-:W-:-:S02]  /*25d0*/  UIADD3 UR20, UR25, 0x4, URZ ;  /* 0x0000000419147890 */ /* 0x000fc4000fffe03f */
[----:B------:R-:W-:Y:S01]  /*25e0*/  UIADD3 UR22, UR26, 0x4, URZ ;  /* 0x000000041a167890 */ /* 0x000fe2000fffe03f */
[----:B------:R2:W-:Y:S01]  /*25f0*/  STL [R1+0x18], RZ ;  /* 0x000018ff01007387 */ /* 0x0005e20000100800 */
[----:B------:R-:W-:Y:S01]  /*2600*/  UMOV UR21, 0x40000040 ;  /* 0x4000004000157882 */ /* 0x000fe20000000000 */
[----:B------:R-:W-:Y:S01]  /*2610*/  UMOV UR23, 0x40000040 ;  /* 0x4000004000177882 */ /* 0x000fe20000000000 */
[----:B------:R-:W-:Y:S01]  /*2620*/  UMOV UR24, 0x4 ;  /* 0x0000000400187882 */ /* 0x000fe20000000000 */
[----:B------:R2:W-:Y:S04]  /*2630*/  STL [R1+0x14], RZ ;  /* 0x000014ff01007387 */ /* 0x0005e80000100800 */
[----:B------:R2:W-:Y:S04]  /*2640*/  STL [R1+0x10], RZ ;  /* 0x000010ff01007387 */ /* 0x0005e80000100800 */
[----:B------:R2:W-:Y:S04]  /*2650*/  STL [R1+0xc], RZ ;  /* 0x00000cff01007387 */ /* 0x0005e80000100800 */
[----:B------:R2:W-:Y:S04]  /*2660*/  STL [R1+0x8], RZ ;  /* 0x000008ff01007387 */ /* 0x0005e80000100800 */
[----:B------:R2:W-:Y:S04]  /*2670*/  STL [R1+0x4], RZ ;  /* 0x000004ff01007387 */ /* 0x0005e80000100800 */
[----:B------:R2:W-:Y:S01]  /*2680*/  STL [R1], RZ ;  /* 0x000000ff01007387 */ /* 0x0005e20000100800 */
[----:B------:R-:W-:Y:S01]  /*2690*/  QGMMA.64x64x32.F32.E4M3.E4M3 R120, gdesc[UR20], R120 ;  /* 0x00e00000147879f3 */ /* 0x000fe20008700878 */
[----:B------:R-:W-:Y:S01]  /*26a0*/  UMOV UR20, UR27 ;  /* 0x0000001b00147c82 */ /* 0x000fe20008000000 */
[----:B------:R-:W-:Y:S01]  /*26b0*/  UIADD3 UR27, UR25, 0xc04, URZ ;  /* 0x00000c04191b7890 */ /* 0x000fe2000fffe03f */
[----:B------:R-:W-:-:S02]  /*26c0*/  UMOV UR21, 0x40000040 ;  /* 0x4000004000157882 */ /* 0x000fc40000000000 */
[----:B------:R-:W-:Y:S01]  /*26d0*/  QGMMA.64x64x32.F32.E4M3.E4M3 R88, gdesc[UR20], R88 ;  /* 0x00e00000145879f3 */ /* 0x000fe20008700858 */
[----:B------:R-:W-:Y:S01]  /*26e0*/  UMOV UR20, UR28 ;  /* 0x0000001c00147c82 */ /* 0x000fe20008000000 */
[----:B------:R-:W-:Y:S02]  /*26f0*/  UMOV UR21, 0x40000040 ;  /* 0x4000004000157882 */ /* 0x000fe40000000000 */
[----:B------:R-:W-:Y:S01]  /*2700*/  QGMMA.64x64x32.F32.E4M3.E4M3 R56, gdesc[UR20], R56 ;  /* 0x00e00000143879f3 */ /* 0x000fe20008700838 */
[----:B------:R-:W-:Y:S01]  /*2710*/  UMOV UR20, UR27 ;  /* 0x0000001b00147c82 */ /* 0x000fe20008000000 */
[----:B------:R-:W-:Y:S01]  /*2720*/  UMOV UR21, 0x40000040 ;  /* 0x4000004000157882 */ /* 0x000fe20000000000 */
[----:B------:R-:W-:Y:S01]  /*2730*/  UIADD3 UR27, UR25, 0x806, URZ ;  /* 0x00000806191b7890 */ /* 0x000fe2000fffe03f */
[----:B------:R-:W-:Y:S01]  /*2740*/  QGMMA.64x64x32.F32.E4M3.E4M3 R24, gdesc[UR20], R24 ;  /* 0x00e00000141879f3 */ /* 0x000fe20008700818 */
[----:B------:R-:W-:Y:S02]  /*2750*/  UIADD3 UR20, UR25, 0x6, URZ ;  /* 0x0000000619147890 */ /* 0x000fe4000fffe03f */
[----:B------:R-:W-:-:S02]  /*2760*/  UIADD3 UR22, UR26, 0x6, URZ ;  /* 0x000000061a167890 */ /* 0x000fc4000fffe03f */
[----:B------:R-:W-:Y:S01]  /*2770*/  UIADD3 UR26, UR25, 0x406, URZ ;  /* 0x00000406191a7890 */ /* 0x000fe2000fffe03f */
[----:B------:R-:W-:Y:S01]  /*2780*/  UMOV UR21, 0x40000040 ;  /* 0x4000004000157882 */ /* 0x000fe20000000000 */
[----:B------:R-:W-:Y:S01]  /*2790*/  UMOV UR23, 0x40000040 ;  /* 0x4000004000177882 */ /* 0x000fe20000000000 */
[----:B------:R-:W-:-:S04]  /*27a0*/  UIADD3 UR25, UR25, 0xc06, URZ ;  /* 0x00000c0619197890 */ /* 0x000fc8000fffe03f */
[----:B------:R-:W-:Y:S01]  /*27b0*/  QGMMA.64x64x32.F32.E4M3.E4M3 R120, gdesc[UR20], R120 ;  /* 0x00e00000147879f3 */ /* 0x000fe20008700878 */
[----:B------:R-:W-:Y:S01]  /*27c0*/  UMOV UR20, UR26 ;  /* 0x0000001a00147c82 */ /* 0x000fe20008000000 */
[----:B------:R-:W-:Y:S02]  /*27d0*/  UMOV UR21, 0x40000040 ;  /* 0x4000004000157882 */ /* 0x000fe40000000000 */
[----:B------:R-:W-:Y:S01]  /*27e0*/  QGMMA.64x64x32.F32.E4M3.E4M3 R88, gdesc[UR20], R88 ;  /* 0x00e00000145879f3 */ /* 0x000fe20008700858 */
[----:B------:R-:W-:Y:S01]  /*27f0*/  UMOV UR20, UR27 ;  /* 0x0000001b00147c82 */ /* 0x000fe20008000000 */
[----:B------:R-:W-:Y:S02]  /*2800*/  UMOV UR21, 0x40000040 ;  /* 0x4000004000157882 */ /* 0x000fe40000000000 */
[----:B------:R-:W-:Y:S01]  /*2810*/  QGMMA.64x64x32.F32.E4M3.E4M3 R56, gdesc[UR20], R56 ;  /* 0x00e00000143879f3 */ /* 0x000fe20008700838 */
[----:B------:R-:W-:Y:S01]  /*2820*/  UMOV UR20, UR25 ;  /* 0x0000001900147c82 */ /* 0x000fe20008000000 */
[----:B------:R-:W-:-:S02]  /*2830*/  UMOV UR21, 0x40000040 ;  /* 0x4000004000157882 */ /* 0x000fc40000000000 */
[----:B------:R-:W-:Y:S01]  /*2840*/  QGMMA.64x64x32.F32.E4M3.E4M3 R24, gdesc[UR20], R24, gsb0 ;  /* 0x00e00000141879f3 */ /* 0x000fe20008000818 */
[----:B------:R-:W-:Y:S02]  /*2850*/  ULDC UR20, c[0x0][0x50c] ;  /* 0x0001430000147ab9 */ /* 0x000fe40000000800 */
[----:B------:R-:W-:-:S04]  /*2860*/  UISETP.NE.AND UP0, UPT, UR20, 0x4, UPT ;  /* 0x000000041400788c */ /* 0x000fc8000bf05270 */
[----:B------:R-:W-:-:S06]  /*2870*/  USEL UR20, URZ, 0x1, UP0 ;  /* 0x000000013f147887 */ /* 0x000fcc0008000000 */
[----:B------:R-:W-:-:S13]  /*2880*/  ISETP.NE.AND P0, PT, RZ, UR20, PT ;  /* 0x00000014ff007c0c */ /* 0x000fda000bf05270 */
[----:B--2---:R-:W-:Y:S05]  /*2890*/  @!P0 BRA `(.L_x_22) ;  /* 0x0000000800888947 */ /* 0x004fea0003800000 */
[----:B------:R0:W-:Y:S01]  /*28a0*/  STL [R1+0x90], R0 ;  /* 0x0000900001007387 */ /* 0x0001e20000100800 */
[----:B------:R-:W-:Y:S02]  /*28b0*/  WARPGROUP.DEPBAR.LE gsb0, 0x0 ;  /* 0x00008000000079c5 */ /* 0x000fe40000010000 */
[----:B------:R-:W-:-:S01]  /*28c0*/  FADD R227, RZ, R120 ;  /* 0x00000078ffe37221 */ /* 0x000fc20000000000 */
[----:B------:R-:W-:Y:S01]  /*28d0*/  FADD R226, RZ, R121 ;  /* 0x00000079ffe27221 */ /* 0x000fe20000000000 */
[----:B------:R-:W-:-:S01]  /*28e0*/  FADD R225, RZ, R122 ;  /* 0x0000007affe17221 */ /* 0x000fc20000000000 */
[----:B------:R-:W-:Y:S01]  /*28f0*/  FADD R224, RZ, R123 ;  /* 0x0000007bffe07221 */ /* 0x000fe20000000000 */
[----:B------:R-:W-:-:S01]  /*2900*/  FADD R223, RZ, R124 ;  /* 0x0000007cffdf7221 */ /* 0x000fc20000000000 */
[----:B------:R-:W-:Y:S01]  /*2910*/  FADD R222, RZ, R125 ;  /* 0x0000007dffde7221 */ /* 0x000fe20000000000 */
[----:B------:R-:W-:-:S01]  /*2920*/  FADD R221, RZ, R126 ;  /* 0x0000007effdd7221 */ /* 0x000fc20000000000 */
[----:B0-----:R-:W-:Y:S01]  /*2930*/  FADD R0, RZ, R26 ;  /* 0x0000001aff007221 */ /* 0x001fe20000000000 */
[----:B------:R-:W-:-:S01]  /*2940*/  FADD R220, RZ, R127 ;  /* 0x0000007fffdc7221 */ /* 0x000fc20000000000 */
[----:B------:R-:W-:Y:S01]  /*2950*/  FADD R219, RZ, R128 ;  /* 0x00000080ffdb7221 */ /* 0x000fe20000000000 */
[----:B------:R-:W-:-:S01]  /*2960*/  FADD R218, RZ, R129 ;  /* 0x00000081ffda7221 */ /* 0x000fc20000000000 */
[----:B------:R-:W-:Y:S01]  /*2970*/  FADD R217, RZ, R130 ;  /* 0x00000082ffd97221 */ /* 0x000fe20000000000 */
[----:B------:R0:W-:Y:S01]  /*2980*/  STL [R1], R0 ;  /* 0x0000000001007387 */ /* 0x0001e20000100800 */
[----:B------:R-:W-:-:S01]  /*2990*/  FADD R216, RZ, R131 ;  /* 0x00000083ffd87221 */ /* 0x000fc20000000000 */
[----:B------:R-:W-:Y:S01]  /*29a0*/  FADD R215, RZ, R132 ;  /* 0x00000084ffd77221 */ /* 0x000fe20000000000 */
        /* <DEDUP_REMOVED lines=12> */
[----:B------:R0:W-:Y:S01]  /*2a70*/  STL [R1+0x4], R0 ;  /* 0x0000040001007387 */ /* 0x0001e20000100800 */
        /* <DEDUP_REMOVED lines=84> */
[----:B0-----:R-:W-:-:S05]  /*2fc0*/  FADD R0, RZ, R33 ;  /* 0x00000021ff007221 */ /* 0x001fca0000000000 */
[----:B------:R0:W-:Y:S02]  /*2fd0*/  STL [R1+0x1c], R0 ;  /* 0x00001c0001007387 */ /* 0x0001e40000100800 */
        /* <DEDUP_REMOVED lines=43> */
[----:B------:R0:W-:Y:S04]  /*3290*/  STL [R1+0x74], R0 ;  /* 0x0000740001007387 */ /* 0x0001e80000100800 */
[----:B0-----:R0:W5:Y:S01]  /*32a0*/  LDL.LU R0, [R1+0x90] ;  /* 0x0000900001007983 */ /* 0x0011620000300800 */
[----:B------:R-:W-:-:S05]  /*32b0*/  UMOV UR24, URZ ;  /* 0x0000003f00187c82 */ /* 0x000fca0008000000 */
.L_x_22:
[----:B------:R-:W-:-:S04]  /*32c0*/  UIADD3 UR28, UR5, 0x1, URZ ;  /* 0x00000001051c7890 */ /* 0x000fc8000fffe03f */
[----:B------:R-:W-:-:S04]  /*32d0*/  UISETP.NE.AND UP0, UPT, UR28, 0x3, UPT ;  /* 0x000000031c00788c */ /* 0x000fc8000bf05270 */
[----:B------:R-:W-:Y:S02]  /*32e0*/  USEL UR21, URZ, 0x1, UP0 ;  /* 0x000000013f157887 */ /* 0x000fe40008000000 */
[----:B------:R-:W-:Y:S02]  /*32f0*/  USEL UR28, UR28, URZ, UP0 ;  /* 0x0000003f1c1c7287 */ /* 0x000fe40008000000 */
[----:B------:R-:W-:-:S06]  /*3300*/  ULOP3.LUT UR21, UR4, UR21, URZ, 0x3c, !UPT ;  /* 0x0000001504157292 */ /* 0x000fcc000f8e3c3f */
[----:B------:R-:W-:Y:S01]  /*3310*/  IMAD.U32 R228, RZ, RZ, UR21 ;  /* 0x00000015ffe47e24 */ /* 0x000fe2000f8e00ff */
[----:B------:R-:W-:-:S06]  /*3320*/  UMOV UR21, 0x1 ;  /* 0x0000000100157882 */ /* 0x000fcc0000000000 */
.L_x_17:
[----:B------:R-:W-:-:S04]  /*3330*/  UISETP.LT.AND UP0, UPT, UR14, 0x1, UPT ;  /* 0x000000010e00788c */ /* 0x000fc8000bf01270 */
[----:B------:R-:W-:-:S04]  /*3340*/  USEL UR22, UR14, 0x1, UP0 ;  /* 0x000000010e167887 */ /* 0x000fc80008000000 */
[----:B------:R-:W-:-:S04]  /*3350*/  UIADD3 UR27, UR14, -UR22, URZ ;  /* 0x800000160e1b7290 */ /* 0x000fc8000fffe03f */
[----:B------:R-:W-:-:S06]  /*3360*/  UISETP.GE.AND UP0, UPT, UR27, 0x1, UPT ;  /* 0x000000011b00788c */ /* 0x000fcc000bf06270 */
[----:B------:R-:W-:-:S13]  /*3370*/  PLOP3.LUT P0, PT, PT, PT, UP0, 0x80, 0x0 ;  /* 0x000000000000781c */ /* 0x000fda0003f0f008 */
[----:B------:R-:W-:Y:S05]  /*3380*/  @!P0 BRA `(.L_x_23) ;  /* 0x0000001400948947 */ /* 0x000fea0003800000 */
[----:B------:R-:W-:Y:S01]  /*3390*/  UMOV UR26, UR5 ;  /* 0x00000005001a7c82 */ /* 0x000fe20008000000 */
[----:B------:R-:W-:-:S05]  /*33a0*/  ULDC UR25, c[0x0][0x50c] ;  /* 0x0001430000197ab9 */ /* 0x000fca0000000800 */
.L_x_31:
[----:B------:R-:W-:-:S06]  /*33b0*/  UISETP.NE.AND UP0, UPT, UR13, 0x3, UPT ;  /* 0x000000030d00788c */ /* 0x000fcc000bf05270 */
[----:B------:R-:W-:-:S13]  /*33c0*/  PLOP3.LUT P1, PT, PT, PT, UP0, 0x80, 0x0 ;  /* 0x000000000000781c */ /* 0x000fda0003f2f008 */
[----:B-----5:R-:W-:Y:S05]  /*33d0*/  @!P1 BRA `(.L_x_24) ;  /* 0x0000000000049947 */ /* 0x020fea0003800000 */
[----:B------:R-:W-:Y:S01]  /*33e0*/  BPT.TRAP 0x1 ;  /* 0x000000040000795c */ /* 0x000fe20000300000 */
.L_x_24:
[----:B------:R-:W1:Y:S01]  /*33f0*/  S2UR UR22, SR_CgaCtaId ;  /* 0x00000000001679c3 */ /* 0x000e620000008800 */
[----:B------:R-:W-:Y:S01]  /*3400*/  UMOV UR16, 0x400 ;  /* 0x0000040000107882 */ /* 0x000fe20000000000 */
[----:B------:R-:W-:Y:S01]  /*3410*/  SHF.L.U32 R229, R228, 0x1f, RZ ;  /* 0x0000001fe4e57819 */ /* 0x000fe200000006ff */
[----:B-1----:R-:W-:-:S04]  /*3420*/  ULEA UR16, UR22, UR16, 0x18 ;  /* 0x0000001016107291 */ /* 0x002fc8000f8ec03f */
[----:B------:R-:W-:-:S09]  /*3430*/  ULEA UR22, UR28, UR16, 0x3 ;  /* 0x000000101c167291 */ /* 0x000fd2000f8e183f */
[----:B------:R1:W2:Y:S01]  /*3440*/  SYNCS.PHASECHK.TRANS64.TRYWAIT P0, [UR22], R229 ;  /* 0x000000e5ff0075a7 */ /* 0x0002a20008000156 */
[----:B------:R-:W-:Y:S05]  /*3450*/  @!P1 BRA `(.L_x_25) ;  /* 0x0000000000049947 */ /* 0x000fea0003800000 */
[----:B------:R-:W-:Y:S01]  /*3460*/  BPT.TRAP 0x1 ;  /* 0x000000040000795c */ /* 0x000fe20000300000 */
.L_x_25:
[----:B--2---:R-:W-:Y:S05]  /*3470*/  @P0 BRA `(.L_x_26) ;  /* 0x0000000000080947 */ /* 0x004fea0003800000 */
[----:B------:R-:W2:Y:S02]  /*3480*/  SYNCS.PHASECHK.TRANS64.TRYWAIT P0, [UR22], R229 ;  /* 0x000000e5ff0075a7 */ /* 0x000ea40008000156 */
[----:B--2---:R-:W-:Y:S05]  /*3490*/  @!P0 BRA `(.L_x_27) ;  /* 0x0000012000c08947 */ /* 0x004fea0003800000 */
.L_x_26:
[----:B------:R-:W-:Y:S01]  /*34a0*/  UIADD3 UR22, UR16, 0x30100, URZ ;  /* 0x0003010010167890 */ /* 0x000fe2000fffe03f */
[----:B------:R-:W-:Y:S01]  /*34b0*/  WARPGROUP.ARRIVE ;  /* 0x00000000000079c5 */ /* 0x000fe20000000000 */
[----:B------:R-:W-:Y:S02]  /*34c0*/  UISETP.NE.AND UP0, UPT, UR20, URZ, UPT ;  /* 0x0000003f1400728c */ /* 0x000fe4000bf05270 */
[----:B------:R-:W-:Y:S02]  /*34d0*/  USHF.R.U32.HI UR22, URZ, 0x4, UR22 ;  /* 0x000000043f167899 */ /* 0x000fe40008011616 */
[----:B------:R-:W-:Y:S02]  /*34e0*/  USEL UR21, UR21, URZ, !UP0 ;  /* 0x0000003f15157287 */ /* 0x000fe4000c000000 */
[----:B------:R-:W-:Y:S02]  /*34f0*/  ULOP3.LUT UR22, UR22, 0x3fff, URZ, 0xc0, !UPT ;  /* 0x00003fff16167892 */ /* 0x000fe4000f8ec03f */
[----:B------:R-:W-:-:S02]  /*3500*/  ULOP3.LUT UR29, UR15, 0x10000, URZ, 0xfc, !UPT ;  /* 0x000100000f1d7892 */ /* 0x000fc4000f8efc3f */
[----:B------:R-:W-:Y:S02]  /*3510*/  ULOP3.LUT UR22, UR22, 0x10000, URZ, 0xfc, !UPT ;  /* 0x0001000016167892 */ /* 0x000fe4000f8efc3f */
[----:B------:R-:W-:Y:S02]  /*3520*/  UISETP.NE.U32.AND UP0, UPT, UR21, URZ, UPT ;  /* 0x0000003f1500728c */ /* 0x000fe4000bf05070 */
[----:B------:R-:W-:Y:S02]  /*3530*/  ULEA UR29, UR28, UR29, 0xc ;  /* 0x0000001d1c1d7291 */ /* 0x000fe4000f8e603f */
[----:B------:R-:W-:Y:S02]  /*3540*/  ULEA UR32, UR28, UR22, 0x9 ;  /* 0x000000161c207291 */ /* 0x000fe4000f8e483f */
[----:B------:R-:W-:Y:S02]  /*3550*/  UIADD3 UR33, UR29, 0x400, URZ ;  /* 0x000004001d217890 */ /* 0x000fe4000fffe03f */
[----:B------:R-:W-:-:S02]  /*3560*/  UIADD3 UR34, UR29, 0x800, URZ ;  /* 0x000008001d227890 */ /* 0x000fc4000fffe03f */
[----:B------:R-:W-:Y:S01]  /*3570*/  UMOV UR20, UR29 ;  /* 0x0000001d00147c82 */ /* 0x000fe20008000000 */
[----:B------:R-:W-:Y:S01]  /*3580*/  UMOV UR21, 0x40000040 ;  /* 0x4000004000157882 */ /* 0x000fe20000000000 */
[----:B------:R-:W-:Y:S01]  /*3590*/  UMOV UR22, UR32 ;  /* 0x0000002000167c82 */ /* 0x000fe20008000000 */
[----:B------:R-:W-:Y:S01]  /*35a0*/  UMOV UR23, 0x40000040 ;  /* 0x4000004000177882 */ /* 0x000fe20000000000 */
[----:B------:R-:W-:Y:S01]  /*35b0*/  UIADD3 UR35, UR29, 0xc00, URZ ;  /* 0x00000c001d237890 */ /* 0x000fe2000fffe03f */
[----:B------:R-:W-:Y:S01]  /*35c0*/  QGMMA.64x64x32.F32.E4M3.E4M3 R120, gdesc[UR20], R120, UP0 ;  /* 0x00e00000147879f3 */ /* 0x000fe2000bf00878 */
        /* <DEDUP_REMOVED lines=12> */
[----:B------:R-:W-:-:S02]  /*3690*/  UIADD3 UR20, UR29, 0x2, URZ ;  /* 0x000000021d147890 */ /* 0x000fc4000fffe03f */
[----:B------:R-:W-:Y:S01]  /*36a0*/  UIADD3 UR22, UR32, 0x2, URZ ;  /* 0x0000000220167890 */ /* 0x000fe2000fffe03f */
[----:B------:R-:W-:Y:S01]  /*36b0*/  UMOV UR21, 0x40000040 ;  /* 0x4000004000157882 */ /* 0x000fe20000000000 */
[----:B------:R-:W-:Y:S01]  /*36c0*/  UMOV UR23, 0x40000040 ;  /* 0x4000004000177882 */ /* 0x000fe20000000000 */
[----:B------:R-:W-:-:S04]  /*36d0*/  UIADD3 UR24, UR24, 0x4, URZ ;  /* 0x0000000418187890 */ /* 0x000fc8000fffe03f */
[----:B------:R-:W-:Y:S02]  /*36e0*/  UISETP.NE.AND UP0, UPT, UR24, UR25, UPT ;  /* 0x000000191800728c */ /* 0x000fe4000bf05270 */
[----:B------:R-:W-:Y:S01]  /*36f0*/  QGMMA.64x64x32.F32.E4M3.E4M3 R120, gdesc[UR20], R120 ;  /* 0x00e00000147879f3 */ /* 0x000fe20008700878 */
[----:B------:R-:W-:Y:S01]  /*3700*/  UMOV UR20, UR33 ;  /* 0x0000002100147c82 */ /* 0x000fe20008000000 */
[----:B------:R-:W-:Y:S01]  /*3710*/  UMOV UR21, 0x40000040 ;  /* 0x4000004000157882 */ /* 0x000fe20000000000 */
[----:B------:R-:W-:Y:S01]  /*3720*/  UIADD3 UR33, UR29, 0x404, URZ ;  /* 0x000004041d217890 */ /* 0x000fe2000fffe03f */
        /* <DEDUP_REMOVED lines=9> */
[----:B------:R-:W-:-:S02]  /*37c0*/  UIADD3 UR20, UR29, 0x4, URZ ;  /* 0x000000041d147890 */ /* 0x000fc4000fffe03f */
[----:B------:R-:W-:Y:S01]  /*37d0*/  UIADD3 UR22, UR32, 0x4, URZ ;  /* 0x0000000420167890 */ /* 0x000fe2000fffe03f */
[----:B------:R-:W-:Y:S01]  /*37e0*/  UMOV UR21, 0x40000040 ;  /* 0x4000004000157882 */ /* 0x000fe20000000000 */
[----:B------:R-:W-:-:S07]  /*37f0*/  UMOV UR23, 0x40000040 ;  /* 0x4000004000177882 */ /* 0x000fce0000000000 */
[----:B------:R-:W-:Y:S01]  /*3800*/  QGMMA.64x64x32.F32.E4M3.E4M3 R120, gdesc[UR20], R120 ;  /* 0x00e00000147879f3 */ /* 0x000fe20008700878 */
[----:B------:R-:W-:Y:S01]  /*3810*/  UMOV UR20, UR33 ;  /* 0x0000002100147c82 */ /* 0x000fe20008000000 */
[----:B------:R-:W-:Y:S01]  /*3820*/  UMOV UR21, 0x40000040 ;  /* 0x4000004000157882 */ /* 0x000fe20000000000 */
[----:B------:R-:W-:Y:S01]  /*3830*/  UIADD3 UR33, UR29, 0x806, URZ ;  /* 0x000008061d217890 */ /* 0x000fe2000fffe03f */
[----:B------:R-:W-:Y:S01]  /*3840*/  QGMMA.64x64x32.F32.E4M3.E4M3 R88, gdesc[UR20], R88 ;  /* 0x00e00000145879f3 */ /* 0x000fe20008700858 */
[----:B------:R-:W-:Y:S01]  /*3850*/  UMOV UR20, UR34 ;  /* 0x0000002200147c82 */ /* 0x000fe20008000000 */
[----:B------:R-:W-:Y:S02]  /*3860*/  UMOV UR21, 0x40000040 ;  /* 0x4000004000157882 */ /* 0x000fe40000000000 */
[----:B------:R-:W-:Y:S01]  /*3870*/  QGMMA.64x64x32.F32.E4M3.E4M3 R56, gdesc[UR20], R56 ;  /* 0x00e00000143879f3 */ /* 0x000fe20008700838 */
[----:B------:R-:W-:Y:S01]  /*3880*/  UMOV UR20, UR35 ;  /* 0x0000002300147c82 */ /* 0x000fe20008000000 */
[----:B------:R-:W-:-:S02]  /*3890*/  UMOV UR21, 0x40000040 ;  /* 0x4000004000157882 */ /* 0x000fc40000000000 */
[----:B------:R-:W-:Y:S01]  /*38a0*/  QGMMA.64x64x32.F32.E4M3.E4M3 R24, gdesc[UR20], R24 ;  /* 0x00e00000141879f3 */ /* 0x000fe20008700818 */
[----:B------:R-:W-:Y:S02]  /*38b0*/  UIADD3 UR20, UR29, 0x6, URZ ;  /* 0x000000061d147890 */ /* 0x000fe4000fffe03f */
[----:B------:R-:W-:Y:S02]  /*38c0*/  UIADD3 UR22, UR32, 0x6, URZ ;  /* 0x0000000620167890 */ /* 0x000fe4000fffe03f */
        /* <DEDUP_REMOVED lines=14> */
[----:B------:R-:W-:-:S06]  /*39b0*/  USEL UR20, URZ, 0x1, UP0 ;  /* 0x000000013f147887 */ /* 0x000fcc0008000000 */
[----:B------:R-:W-:Y:S01]  /*39c0*/  ISETP.NE.AND P0, PT, RZ, UR20, PT ;  /* 0x00000014ff007c0c */ /* 0x000fe2000bf05270 */
[----:B------:R-:W-:-:S12]  /*39d0*/  WARPGROUP.DEPBAR.LE gsb0, 0x1 ;  /* 0x00008000000079c5 */ /* 0x000fd80000010100 */
[----:B------:R-:W-:Y:S05]  /*39e0*/  @!P0 BRA `(.L_x_28) ;  /* 0x0000000c00808947 */ /* 0x000fea0003800000 */
[----:B------:R-:W-:Y:S02]  /*39f0*/  WARPGROUP.DEPBAR.LE gsb0, 0x0 ;  /* 0x00008000000079c5 */ /* 0x000fe40000010000 */
[----:B------:R-:W-:-:S01]  /*3a00*/  FADD R227, R120, R227 ;  /* 0x000000e378e37221 */ /* 0x000fc20000000000 */
[----:B------:R-:W-:Y:S01]  /*3a10*/  FADD R226, R121, R226 ;  /* 0x000000e279e27221 */ /* 0x000fe20000000000 */
[----:B-----5:R2:W-:Y:S01]  /*3a20*/  STL [R1+0x90], R0 ;  /* 0x0000900001007387 */ /* 0x0205e20000100800 */
[----:B------:R-:W-:-:S01]  /*3a30*/  FADD R225, R122, R225 ;  /* 0x000000e17ae17221 */ /* 0x000fc20000000000 */
[----:B------:R-:W-:Y:S01]  /*3a40*/  FADD R224, R123, R224 ;  /* 0x000000e07be07221 */ /* 0x000fe20000000000 */
[----:B------:R-:W-:-:S01]  /*3a50*/  FADD R223, R124, R223 ;  /* 0x000000df7cdf7221 */ /* 0x000fc20000000000 */
[----:B------:R-:W-:Y:S01]  /*3a60*/  FADD R222, R125, R222 ;  /* 0x000000de7dde7221 */ /* 0x000fe20000000000 */
[----:B--2---:R-:W2:Y:S04]  /*3a70*/  LDL.LU R0, [R1+0x30] ;  /* 0x0000300001007983 */ /* 0x004ea80000300800 */
[----:B------:R3:W-:Y:S01]  /*3a80*/  STL [R1+0x94], R227 ;  /* 0x000094e301007387 */ /* 0x0007e20000100800 */
[----:B------:R-:W-:-:S01]  /*3a90*/  FADD R221, R126, R221 ;  /* 0x000000dd7edd7221 */ /* 0x000fc20000000000 */
[----:B------:R-:W-:-:S02]  /*3aa0*/  FADD R220, R127, R220 ;  /* 0x000000dc7fdc7221 */ /* 0x000fc40000000000 */
[----:B---3--:R-:W3:Y:S04]  /*3ab0*/  LDL.LU R227, [R1+0x2c] ;  /* 0x00002c0001e37983 */ /* 0x008ee80000300800 */
[----:B------:R4:W-:Y:S01]  /*3ac0*/  STL [R1+0x98], R226 ;  /* 0x000098e201007387 */ /* 0x0009e20000100800 */
[----:B------:R-:W-:-:S03]  /*3ad0*/  FADD R219, R128, R219 ;  /* 0x000000db80db7221 */ /* 0x000fc60000000000 */
[----:B----4-:R-:W4:Y:S04]  /*3ae0*/  LDL.LU R226, [R1+0x28] ;  /* 0x0000280001e27983 */ /* 0x010f280000300800 */
[----:B------:R0:W-:Y:S01]  /*3af0*/  STL [R1+0x9c], R225 ;  /* 0x00009ce101007387 */ /* 0x0001e20000100800 */
[----:B------:R-:W-:-:S03]  /*3b00*/  FADD R218, R129, R218 ;  /* 0x000000da81da7221 */ /* 0x000fc60000000000 */
[----:B0-----:R-:W4:Y:S04]  /*3b10*/  LDL.LU R225, [R1+0x24] ;  /* 0x0000240001e17983 */ /* 0x001f280000300800 */
[----:B------:R0:W-:Y:S01]  /*3b20*/  STL [R1+0xa0], R224 ;  /* 0x0000a0e001007387 */ /* 0x0001e20000100800 */
[----:B------:R-:W-:-:S03]  /*3b30*/  FADD R217, R130, R217 ;  /* 0x000000d982d97221 */ /* 0x000fc60000000000 */
[----:B0-----:R-:W4:Y:S04]  /*3b40*/  LDL.LU R224, [R1+0x20] ;  /* 0x0000200001e07983 */ /* 0x001f280000300800 */
[----:B------:R0:W-:Y:S01]  /*3b50*/  STL [R1+0xa4], R223 ;  /* 0x0000a4df01007387 */ /* 0x0001e20000100800 */
[----:B------:R-:W-:-:S03]  /*3b60*/  FADD R216, R131, R216 ;  /* 0x000000d883d87221 */ /* 0x000fc60000000000 */
[----:B0-----:R-:W4:Y:S04]  /*3b70*/  LDL.LU R223, [R1+0x1c] ;  /* 0x00001c0001df7983 */ /* 0x001f280000300800 */
[----:B------:R0:W-:Y:S04]  /*3b80*/  STL [R1+0xa8], R222 ;  /* 0x0000a8de01007387 */ /* 0x0001e80000100800 */
        /* <DEDUP_REMOVED lines=12> */
[----:B0-----:R-:W4:Y:S01]  /*3c50*/  LDL.LU R216, [R1] ;  /* 0x0000000001d87983 */ /* 0x001f220000300800 */
[----:B------:R-:W-:-:S01]  /*3c60*/  FADD R215, R132, R215 ;  /* 0x000000d784d77221 */ /* 0x000fc20000000000 */
[----:B------:R-:W-:Y:S01]  /*3c70*/  FADD R214, R133, R214 ;  /* 0x000000d685d67221 */ /* 0x000fe20000000000 */
[----:B------:R-:W-:-:S01]  /*3c80*/  FADD R213, R134, R213 ;  /* 0x000000d586d57221 */ /* 0x000fc20000000000 */
[----:B------:R-:W-:Y:S01]  /*3c90*/  FADD R212, R135, R212 ;  /* 0x000000d487d47221 */ /* 0x000fe20000000000 */
[----:B------:R-:W-:-:S01]  /*3ca0*/  FADD R211, R136, R211 ;  /* 0x000000d388d37221 */ /* 0x000fc20000000000 */
[----:B------:R-:W-:Y:S01]  /*3cb0*/  STL [R1+0xc4], R215 ;  /* 0x0000c4d701007387 */ /* 0x000fe20000100800 */
        /* <DEDUP_REMOVED lines=11> */
[----:B------:R0:W-:Y:S01]  /*3d70*/  STL [R1+0xd0], R212 ;  /* 0x0000d0d401007387 */ /* 0x0001e20000100800 */
[----:B------:R-:W-:-:S01]  /*3d80*/  FADD R201, R146, R201 ;  /* 0x000000c992c97221 */ /* 0x000fc20000000000 */
[----:B------:R-:W-:Y:S01]  /*3d90*/  FADD R200, R147, R200 ;  /* 0x000000c893c87221 */ /* 0x000fe20000000000 */
        /* <DEDUP_REMOVED lines=70> */
[----:B--2---:R-:W-:-:S01]  /*4200*/  FADD R0, R38, R0 ;  /* 0x0000000026007221 */ /* 0x004fc20000000000 */
[----:B---3--:R-:W-:Y:S01]  /*4210*/  FADD R227, R37, R227 ;  /* 0x000000e325e37221 */ /* 0x008fe20000000000 */
[----:B----4-:R-:W-:-:S01]  /*4220*/  FADD R226, R36, R226 ;  /* 0x000000e224e27221 */ /* 0x010fc20000000000 */
        /* <DEDUP_REMOVED lines=9> */
[----:B------:R-:W-:-:S05]  /*42c0*/  FADD R216, R26, R216 ;  /* 0x000000d81ad87221 */ /* 0x000fca0000000000 */
[----:B------:R2:W-:Y:S04]  /*42d0*/  STL [R1], R216 ;  /* 0x000000d801007387 */ /* 0x0005e80000100800 */
[----:B------:R3:W-:Y:S04]  /*42e0*/  STL [R1+0x4], R217 ;  /* 0x000004d901007387 */ /* 0x0007e80000100800 */
        /* <DEDUP_REMOVED lines=8> */
[----:B0-----:R-:W4:Y:S04]  /*4370*/  LDL.LU R212, [R1+0x34] ;  /* 0x0000340001d47983 */ /* 0x001f280000300800 */
[----:B------:R0:W-:Y:S04]  /*4380*/  STL [R1+0x28], R226 ;  /* 0x000028e201007387 */ /* 0x0001e80000100800 */
[----:B------:R-:W4:Y:S04]  /*4390*/  LDL.LU R213, [R1+0x38] ;  /* 0x0000380001d57983 */ /* 0x000f280000300800 */
[----:B------:R0:W-:Y:S04]  /*43a0*/  STL [R1+0x2c], R227 ;  /* 0x00002ce301007387 */ /* 0x0001e80000100800 */
[----:B------:R-:W4:Y:S04]  /*43b0*/  LDL.LU R214, [R1+0x3c] ;  /* 0x00003c0001d67983 */ /* 0x000f280000300800 */
[----:B------:R0:W-:Y:S04]  /*43c0*/  STL [R1+0x30], R0 ;  /* 0x0000300001007387 */ /* 0x0001e80000100800 */
[----:B------:R-:W4:Y:S04]  /*43d0*/  LDL.LU R215, [R1+0x40] ;  /* 0x0000400001d77983 */ /* 0x000f280000300800 */
[----:B--2---:R-:W2:Y:S04]  /*43e0*/  LDL.LU R216, [R1+0x44] ;  /* 0x0000440001d87983 */ /* 0x004ea80000300800 */
[----:B---3--:R-:W3:Y:S04]  /*43f0*/  LDL.LU R217, [R1+0x48] ;  /* 0x0000480001d97983 */ /* 0x008ee80000300800 */
[----:B----4-:R-:W4:Y:S04]  /*4400*/  LDL.LU R218, [R1+0x4c] ;  /* 0x00004c0001da7983 */ /* 0x010f280000300800 */
[----:B-1----:R-:W4:Y:S04]  /*4410*/  LDL.LU R219, [R1+0x50] ;  /* 0x0000500001db7983 */ /* 0x002f280000300800 */
[----:B------:R-:W4:Y:S04]  /*4420*/  LDL.LU R220, [R1+0x54] ;  /* 0x0000540001dc7983 */ /* 0x000f280000300800 */
[----:B------:R-:W4:Y:S04]  /*4430*/  LDL.LU R221, [R1+0x58] ;  /* 0x0000580001dd7983 */ /* 0x000f280000300800 */
[----:B------:R-:W4:Y:S04]  /*4440*/  LDL.LU R222, [R1+0x5c] ;  /* 0x00005c0001de7983 */ /* 0x000f280000300800 */
[----:B------:R-:W4:Y:S04]  /*4450*/  LDL.LU R223, [R1+0x60] ;  /* 0x0000600001df7983 */ /* 0x000f280000300800 */
[----:B------:R-:W4:Y:S04]  /*4460*/  LDL.LU R224, [R1+0x64] ;  /* 0x0000640001e07983 */ /* 0x000f280000300800 */
[----:B------:R-:W4:Y:S04]  /*4470*/  LDL.LU R225, [R1+0x68] ;  /* 0x0000680001e17983 */ /* 0x000f280000300800 */
[----:B0-----:R-:W4:Y:S04]  /*4480*/  LDL.LU R226, [R1+0x6c] ;  /* 0x00006c0001e27983 */ /* 0x001f280000300800 */
[----:B------:R-:W4:Y:S04]  /*4490*/  LDL.LU R227, [R1+0x70] ;  /* 0x0000700001e37983 */ /* 0x000f280000300800 */
[----:B------:R-:W4:Y:S01]  /*44a0*/  LDL.LU R0, [R1+0x74] ;  /* 0x0000740001007983 */ /* 0x000f220000300800 */
[----:B------:R-:W-:-:S05]  /*44b0*/  FADD R212, R39, R212 ;  /* 0x000000d427d47221 */ /* 0x000fca0000000000 */
[----:B------:R0:W-:Y:S01]  /*44c0*/  STL [R1+0x34], R212 ;  /* 0x000034d401007387 */ /* 0x0001e20000100800 */
[----:B------:R-:W-:-:S03]  /*44d0*/  FADD R213, R40, R213 ;  /* 0x000000d528d57221 */ /* 0x000fc60000000000 */
[----:B0-----:R0:W5:Y:S01]  /*44e0*/  LDL.LU R212, [R1+0xd0] ;  /* 0x0000d00001d47983 */ /* 0x0011620000300800 */
[----:B------:R-:W-:-:S03]  /*44f0*/  FADD R214, R41, R214 ;  /* 0x000000d629d67221 */ /* 0x000fc60000000000 */
[----:B------:R1:W-:Y:S01]  /*4500*/  STL [R1+0x38], R213 ;  /* 0x000038d501007387 */ /* 0x0003e20000100800 */
[----:B------:R-:W-:-:S01]  /*4510*/  FADD R215, R42, R215 ;  /* 0x000000d72ad77221 */ /* 0x000fc20000000000 */
[----:B--2---:R-:W-:Y:S02]  /*4520*/  FADD R216, R43, R216 ;  /* 0x000000d82bd87221 */ /* 0x004fe40000000000 */
[----:B-1----:R0:W5:Y:S01]  /*4530*/  LDL.LU R213, [R1+0xcc] ;  /* 0x0000cc0001d57983 */ /* 0x0021620000300800 */
[----:B---3--:R-:W-:-:S03]  /*4540*/  FADD R217, R44, R217 ;  /* 0x000000d92cd97221 */ /* 0x008fc60000000000 */
[----:B------:R1:W-:Y:S01]  /*4550*/  STL [R1+0x3c], R214 ;  /* 0x00003cd601007387 */ /* 0x0003e20000100800 */
[----:B----4-:R-:W-:-:S03]  /*4560*/  FADD R218, R45, R218 ;  /* 0x000000da2dda7221 */ /* 0x010fc60000000000 */
[----:B-1----:R0:W5:Y:S01]  /*4570*/  LDL.LU R214, [R1+0xc8] ;  /* 0x0000c80001d67983 */ /* 0x0021620000300800 */
[----:B------:R-:W-:-:S03]  /*4580*/  FADD R219, R46, R219 ;  /* 0x000000db2edb7221 */ /* 0x000fc60000000000 */
[----:B------:R1:W-:Y:S01]  /*4590*/  STL [R1+0x40], R215 ;  /* 0x000040d701007387 */ /* 0x0003e20000100800 */
[----:B------:R-:W-:-:S01]  /*45a0*/  FADD R220, R47, R220 ;  /* 0x000000dc2fdc7221 */ /* 0x000fc20000000000 */
[----:B------:R-:W-:Y:S02]  /*45b0*/  FADD R221, R48, R221 ;  /* 0x000000dd30dd7221 */ /* 0x000fe40000000000 */
[----:B-1----:R0:W5:Y:S04]  /*45c0*/  LDL.LU R215, [R1+0xc4] ;  /* 0x0000c40001d77983 */ /* 0x0021680000300800 */
[----:B------:R1:W-:Y:S01]  /*45d0*/  STL [R1+0x44], R216 ;  /* 0x000044d801007387 */ /* 0x0003e20000100800 */
[----:B------:R-:W-:-:S01]  /*45e0*/  FADD R222, R49, R222 ;  /* 0x000000de31de7221 */ /* 0x000fc20000000000 */
[----:B------:R-:W-:-:S02]  /*45f0*/  FADD R223, R50, R223 ;  /* 0x000000df32df7221 */ /* 0x000fc40000000000 */
[----:B-1----:R0:W5:Y:S04]  /*4600*/  LDL.LU R216, [R1+0xc0] ;  /* 0x0000c00001d87983 */ /* 0x0021680000300800 */
[----:B------:R1:W-:Y:S01]  /*4610*/  STL [R1+0x48], R217 ;  /* 0x000048d901007387 */ /* 0x0003e20000100800 */
[----:B------:R-:W-:-:S03]  /*4620*/  FADD R224, R51, R224 ;  /* 0x000000e033e07221 */ /* 0x000fc60000000000 */
        /* <DEDUP_REMOVED lines=13> */
[----:B------:R1:W-:Y:S04]  /*4700*/  STL [R1+0x5c], R222 ;  /* 0x00005cde01007387 */ /* 0x0003e80000100800 */
        /* <DEDUP_REMOVED lines=12> */
[----:B-1----:R0:W5:Y:S01]  /*47d0*/  LDL.LU R0, [R1+0x90] ;  /* 0x0000900001007983 */ /* 0x0021620000300800 */
[----:B------:R-:W-:-:S05]  /*47e0*/  UMOV UR24, URZ ;  /* 0x0000003f00187c82 */ /* 0x000fca0008000000 */
.L_x_28:
[----:B------:R-:W-:Y:S05]  /*47f0*/  @!P1 BRA `(.L_x_29) ;  /* 0x0000000000049947 */ /* 0x000fea0003800000 */
[----:B------:R-:W-:Y:S01]  /*4800*/  BPT.TRAP 0x1 ;  /* 0x000000040000795c */ /* 0x000fe20000300000 */
.L_x_29:
[----:B------:R2:W-:Y:S04]  /*4810*/  STL [R1+0x94], R2 ;  /* 0x0000940201007387 */ /* 0x0005e80000100800 */
[----:B--2---:R-:W2:Y:S04]  /*4820*/  LDL R2, [R1+0x78] ;  /* 0x0000780001027983 */ /* 0x004ea80000100800 */
[----:B-----5:R3:W-:Y:S04]  /*4830*/  STL [R1+0x90], R0 ;  /* 0x0000900001007387 */ /* 0x0207e80000100800 */
[----:B---3--:R-:W3:Y:S01]  /*4840*/  LDL R0, [R1+0x7c] ;  /* 0x00007c0001007983 */ /* 0x008ee20000100800 */
[----:B-1----:R-:W-:Y:S01]  /*4850*/  IMAD.U32 R229, RZ, RZ, UR26 ;  /* 0x0000001affe57e24 */ /* 0x002fe2000f8e00ff */
[----:B--2---:R-:W-:-:S02]  /*4860*/  ISETP.NE.AND P0, PT, R2, RZ, PT ;  /* 0x000000ff0200720c */ /* 0x004fc40003f05270 */
[----:B------:R1:W5:Y:S11]  /*4870*/  LDL.LU R2, [R1+0x94] ;  /* 0x0000940001027983 */ /* 0x0003760000300800 */
[----:B------:R-:W-:-:S05]  /*4880*/  @P0 LEA R229, R229, UR16, 0x3 ;  /* 0x00000010e5e50c11 */ /* 0x000fca000f8e18ff */
[----:B------:R-:W-:-:S05]  /*4890*/  @P0 VIADD R229, R229, 0x18 ;  /* 0x00000018e5e50836 */ /* 0x000fca0000000000 */
[----:B---3--:R-:W-:Y:S02]  /*48a0*/  @P0 PRMT R229, R0, 0x654, R229 ;  /* 0x0000065400e50816 */ /* 0x008fe400000000e5 */
[----:B------:R1:W5:Y:S01]  /*48b0*/  LDL.LU R0, [R1+0x90] ;  /* 0x0000900001007983 */ /* 0x0003620000300800 */
[----:B------:R-:W-:Y:S01]  /*48c0*/  UISETP.GT.U32.AND UP0, UPT, UR6, 0x1, UPT ;  /* 0x000000010600788c */ /* 0x000fe2000bf04070 */
[----:B------:R1:W-:Y:S05]  /*48d0*/  @P0 SYNCS.ARRIVE.TRANS64.RED.A1T0 RZ, [R229+URZ], RZ ;  /* 0x000000ffe5ff09a7 */ /* 0x0003ea000810043f */
[----:B------:R-:W-:-:S13]  /*48e0*/  PLOP3.LUT P0, PT, PT, PT, UP0, 0x80, 0x0 ;  /* 0x000000000000781c */ /* 0x000fda0003f0f008 */
[----:B-1----:R-:W-:Y:S05]  /*48f0*/  @P0 BRA `(.L_x_30) ;  /* 0x0000000000040947 */ /* 0x002fea0003800000 */
[----:B------:R-:W-:Y:S01]  /*4900*/  BPT.TRAP 0x1 ;  /* 0x000000040000795c */ /* 0x000fe20000300000 */
.L_x_30:
[----:B------:R-:W-:Y:S02]  /*4910*/  UISETP.GT.AND UP2, UPT, UR27, 0x1, UPT ;  /* 0x000000011b00788c */ /* 0x000fe4000bf44270 */
[----:B------:R-:W-:Y:S02]  /*4920*/  UIADD3 UR28, UR28, 0x1, URZ ;  /* 0x000000011c1c7890 */ /* 0x000fe4000fffe03f */
[----:B------:R-:W-:Y:S02]  /*4930*/  UIADD3 UR26, UR26, 0x1, URZ ;  /* 0x000000011a1a7890 */ /* 0x000fe4000fffe03f */
[----:B------:R-:W-:Y:S01]  /*4940*/  PLOP3.LUT P0, PT, PT, PT, UP2, 0x80, 0x0 ;  /* 0x000000000000781c */ /* 0x000fe20003f0f028 */
[----:B------:R-:W-:Y:S02]  /*4950*/  UISETP.NE.AND UP0, UPT, UR28, 0x3, UPT ;  /* 0x000000031c00788c */ /* 0x000fe4000bf05270 */
[----:B------:R-:W-:Y:S02]  /*4960*/  UISETP.NE.AND UP1, UPT, UR26, 0x3, UPT ;  /* 0x000000031a00788c */ /* 0x000fe4000bf25270 */
[----:B------:R-:W-:-:S02]  /*4970*/  USEL UR21, URZ, 0x1, UP0 ;  /* 0x000000013f157887 */ /* 0x000fc40008000000 */
[----:B------:R-:W-:Y:S02]  /*4980*/  UIADD3 UR27, UR27, -0x1, URZ ;  /* 0xffffffff1b1b7890 */ /* 0x000fe4000fffe03f */
[----:B------:R-:W-:Y:S02]  /*4990*/  USEL UR28, UR28, URZ, UP0 ;  /* 0x0000003f1c1c7287 */ /* 0x000fe40008000000 */
[----:B------:R-:W-:Y:S01]  /*49a0*/  LOP3.LUT R228, R228, UR21, RZ, 0x3c, !PT ;  /* 0x00000015e4e47c12 */ /* 0x000fe2000f8e3cff */
[----:B------:R-:W-:Y:S01]  /*49b0*/  USEL UR26, UR26, URZ, UP1 ;  /* 0x0000003f1a1a7287 */ /* 0x000fe20008800000 */
[----:B------:R-:W-:Y:S01]  /*49c0*/  UMOV UR21, 0x1 ;  /* 0x0000000100157882 */ /* 0x000fe20000000000 */
[----:B------:R-:W-:Y:S10]  /*49d0*/  @P0 BRA `(.L_x_31) ;  /* 0xffffffe800740947 */ /* 0x000ff4000383ffff */
.L_x_23:
[----:B------:R-:W-:-:S04]  /*49e0*/  UISETP.NE.AND UP0, UPT, UR24, URZ, UPT ;  /* 0x0000003f1800728c */ /* 0x000fc8000bf05270 */
[----:B------:R-:W-:-:S06]  /*49f0*/  USEL UR15, URZ, 0x1, !UP0 ;  /* 0x000000013f0f7887 */ /* 0x000fcc000c000000 */
[----:B------:R-:W-:-:S13]  /*4a00*/  ISETP.NE.AND P0, PT, RZ, UR15, PT ;  /* 0x0000000fff007c0c */ /* 0x000fda000bf05270 */
[----:B------:R-:W-:Y:S05]  /*4a10*/  @!P0 BRA `(.L_x_32) ;  /* 0x0000000c00e48947 */ /* 0x000fea0003800000 */
[----:B-----5:R1:W-:Y:S04]  /*4a20*/  STL [R1+0x90], R0 ;  /* 0x0000900001007387 */ /* 0x0203e80000100800 */
[----:B-1----:R-:W2:Y:S04]  /*4a30*/  LDL.LU R0, [R1+0x74] ;  /* 0x0000740001007983 */ /* 0x002ea80000300800 */
[----:B--2---:R1:W-:Y:S04]  /*4a40*/  STL [R1+0x94], R0 ;  /* 0x0000940001007387 */ /* 0x0043e80000100800 */
        /* <DEDUP_REMOVED lines=56> */
[----:B-1----:R-:W2:Y:S01]  /*4dd0*/  LDL.LU R0, [R1] ;  /* 0x0000000001007983 */ /* 0x002ea20000300800 */
[----:B------:R-:W-:-:S02]  /*4de0*/  WARPGROUP.DEPBAR.LE gsb0, 0x0 ;  /* 0x00008000000079c5 */ /* 0x000fc40000010000 */
[----:B------:R-:W-:Y:S01]  /*4df0*/  FADD R227, R120, R227 ;  /* 0x000000e378e37221 */ /* 0x000fe20000000000 */
        /* <DEDUP_REMOVED lines=97> */
[----:B--2---:R-:W-:-:S05]  /*5410*/  FADD R0, R26, R0 ;  /* 0x000000001a007221 */ /* 0x004fca0000000000 */
[----:B------:R1:W-:Y:S04]  /*5420*/  STL [R1], R0 ;  /* 0x0000000001007387 */ /* 0x0003e80000100800 */
[----:B-1----:R-:W2:Y:S02]  /*5430*/  LDL.LU R0, [R1+0x104] ;  /* 0x0001040001007983 */ /* 0x002ea40000300800 */
[----:B--2---:R-:W-:-:S05]  /*5440*/  FADD R0, R27, R0 ;  /* 0x000000001b007221 */ /* 0x004fca0000000000 */
[----:B------:R1:W-:Y:S04]  /*5450*/  STL [R1+0x4], R0 ;  /* 0x0000040001007387 */ /* 0x0003e80000100800 */
        /* <DEDUP_REMOVED lines=84> */
[----:B-1----:R1:W5:Y:S02]  /*59a0*/  LDL.LU R0, [R1+0x90] ;  /* 0x0000900001007983 */ /* 0x0023640000300800 */
.L_x_32:
[----:B------:R-:W-:Y:S02]  /*59b0*/  WARPGROUP.DEPBAR.LE gsb0, 0x0 ;  /* 0x00008000000079c5 */ /* 0x000fe40000010000 */
[----:B------:R-:W2:Y:S02]  /*59c0*/  LDC R24, c[0x0][0x28c] ;  /* 0x0000a300ff187b82 */ /* 0x000ea40000000800 */
[----:B--2---:R-:W-:-:S13]  /*59d0*/  ISETP.GE.AND P0, PT, R24, 0x1, PT ;  /* 0x000000011800780c */ /* 0x004fda0003f06270 */
[----:B------:R-:W-:Y:S05]  /*59e0*/  @!P0 BRA `(.L_x_33) ;  /* 0x0000000000748947 */ /* 0x000fea0003800000 */
[----:B------:R-:W-:-:S06]  /*59f0*/  UISETP.NE.AND UP0, UPT, UR13, 0x3, UPT ;  /* 0x000000030d00788c */ /* 0x000fcc000bf05270 */
[----:B------:R-:W-:-:S13]  /*5a00*/  PLOP3.LUT P0, PT, PT, PT, UP0, 0x80, 0x0 ;  /* 0x000000000000781c */ /* 0x000fda0003f0f008 */
[----:B------:R-:W-:Y:S05]  /*5a10*/  @!P0 BRA `(.L_x_34) ;  /* 0x0000000000048947 */ /* 0x000fea0003800000 */
[----:B------:R-:W-:Y:S01]  /*5a20*/  BPT.TRAP 0x1 ;  /* 0x000000040000795c */ /* 0x000fe20000300000 */
.L_x_34:
[----:B-----5:R2:W-:Y:S04]  /*5a30*/  STL [R1+0x90], R0 ;  /* 0x0000900001007387 */ /* 0x0205e80000100800 */
[----:B--2---:R-:W2:Y:S01]  /*5a40*/  LDL R0, [R1+0x78] ;  /* 0x0000780001007983 */ /* 0x004ea20000100800 */
[----:B------:R-:W-:Y:S01]  /*5a50*/  BSSY B0, `(.L_x_35) ;  /* 0x0000012000007945 */ /* 0x000fe20003800000 */
[----:B--2---:R-:W-:Y:S02]  /*5a60*/  ISETP.NE.AND P0, PT, R0, RZ, PT ;  /* 0x000000ff0000720c */ /* 0x004fe40003f05270 */
[----:B------:R2:W5:Y:S11]  /*5a70*/  LDL.LU R0, [R1+0x90] ;  /* 0x0000900001007983 */ /* 0x0005760000300800 */
[----:B--2---:R-:W-:Y:S05]  /*5a80*/  @!P0 BRA `(.L_x_36) ;  /* 0x0000000000388947 */ /* 0x004fea0003800000 */
[----:B-----5:R2:W-:Y:S04]  /*5a90*/  STL [R1+0x90], R0 ;  /* 0x0000900001007387 */ /* 0x0205e80000100800 */
[----:B--2---:R-:W2:Y:S01]  /*5aa0*/  LDL R0, [R1+0x7c] ;  /* 0x00007c0001007983 */ /* 0x004ea20000100800 */
[----:B------:R-:W-:-:S04]  /*5ab0*/  UISETP.LT.AND UP0, UPT, UR14, 0x1, UPT ;  /* 0x000000010e00788c */ /* 0x000fc8000bf01270 */
[----:B------:R-:W-:-:S04]  /*5ac0*/  USEL UR15, UR14, 0x1, UP0 ;  /* 0x000000010e0f7887 */ /* 0x000fc80008000000 */
[----:B------:R-:W-:-:S04]  /*5ad0*/  UIADD3 UR15, UR5, UR14, -UR15 ;  /* 0x0000000e050f7290 */ /* 0x000fc8000fffe80f */
[----:B------:R-:W-:-:S04]  /*5ae0*/  UIMAD.WIDE.U32 UR20, UR15, -0x55555555, URZ ;  /* 0xaaaaaaab0f1478a5 */ /* 0x000fc8000f8e003f */
[----:B------:R-:W-:-:S04]  /*5af0*/  USHF.R.U32.HI UR20, URZ, 0x1, UR21 ;  /* 0x000000013f147899 */ /* 0x000fc80008011615 */
[----:B------:R-:W-:-:S04]  /*5b00*/  UIMAD UR15, UR20, -0x3, UR15 ;  /* 0xfffffffd140f78a4 */ /* 0x000fc8000f8e020f */
[----:B------:R-:W-:-:S04]  /*5b10*/  ULEA UR15, UR15, UR16, 0x3 ;  /* 0x000000100f0f7291 */ /* 0x000fc8000f8e183f */
[----:B------:R-:W-:-:S06]  /*5b20*/  UIADD3 UR15, UR15, 0x18, URZ ;  /* 0x000000180f0f7890 */ /* 0x000fcc000fffe03f */
[----:B------:R-:W-:-:S05]  /*5b30*/  IMAD.U32 R24, RZ, RZ, UR15 ;  /* 0x0000000fff187e24 */ /* 0x000fca000f8e00ff */
[----:B--2---:R-:W-:Y:S02]  /*5b40*/  PRMT R24, R0, 0x654, R24 ;  /* 0x0000065400187816 */ /* 0x004fe40000000018 */
[----:B------:R2:W5:Y:S02]  /*5b50*/  LDL.LU R0, [R1+0x90] ;  /* 0x0000900001007983 */ /* 0x0005640000300800 */
[----:B------:R2:W-:Y:S03]  /*5b60*/  SYNCS.ARRIVE.TRANS64.RED.A1T0 RZ, [R24+URZ], RZ ;  /* 0x000000ff18ff79a7 */ /* 0x0005e6000810043f */
.L_x_36:
[----:B------:R-:W-:Y:S05]  /*5b70*/  BSYNC B0 ;  /* 0x0000000000007941 */ /* 0x000fea0003800000 */
.L_x_35:
[----:B------:R-:W-:-:S06]  /*5b80*/  UISETP.GT.U32.AND UP0, UPT, UR6, 0x1, UPT ;  /* 0x000000010600788c */ /* 0x000fcc000bf04070 */
[----:B------:R-:W-:-:S13]  /*5b90*/  PLOP3.LUT P0, PT, PT, PT, UP0, 0x80, 0x0 ;  /* 0x000000000000781c */ /* 0x000fda0003f0f008 */
[----:B------:R-:W-:Y:S05]  /*5ba0*/  @P0 BRA `(.L_x_33) ;  /* 0x0000000000040947 */ /* 0x000fea0003800000 */
[----:B------:R-:W-:Y:S01]  /*5bb0*/  BPT.TRAP 0x1 ;  /* 0x000000040000795c */ /* 0x000fe20000300000 */
.L_x_33:
[----:B------:R3:W-:Y:S01]  /*5bc0*/  STL [R1+0x98], R3 ;  /* 0x0000980301007387 */ /* 0x0007e20000100800 */
[----:B------:R-:W4:Y:S01]  /*5bd0*/  LDC R31, c[0x0][0x288] ;  /* 0x0000a200ff1f7b82 */ /* 0x000f220000000800 */
[----:B------:R-:W-:Y:S02]  /*5be0*/  UIADD3 UR5, UR14, UR5, URZ ;  /* 0x000000050e057290 */ /* 0x000fe4000fffe03f */
[----:B------:R-:W-:Y:S02]  /*5bf0*/  UISETP.GE.U32.AND UP1, UPT, UR14, 0x3, UPT ;  /* 0x000000030e00788c */ /* 0x000fe4000bf26070 */
[----:B------:R-:W-:Y:S01]  /*5c00*/  USHF.R.S32.HI UR16, URZ, 0x1f, UR19 ;  /* 0x0000001f3f107899 */ /* 0x000fe20008011413 */
[----:B------:R-:W-:Y:S01]  /*5c10*/  ULDC.64 UR20, c[0x0][0x5d0] ;  /* 0x0001740000147ab9 */ /* 0x000fe20000000a00 */
[----:B------:R-:W-:Y:S01]  /*5c20*/  ULDC UR23, c[0x0][0x284] ;  /* 0x0000a10000177ab9 */ /* 0x000fe20000000800 */
[----:B---3--:R-:W3:Y:S04]  /*5c30*/  LDL.LU R3, [R1+0x88] ;  /* 0x0000880001037983 */ /* 0x008ee80000300800 */
[----:B-----5:R0:W-:Y:S04]  /*5c40*/  STL [R1+0x94], R2 ;  /* 0x0000940201007387 */ /* 0x0201e80000100800 */
[----:B------:R1:W-:Y:S01]  /*5c50*/  STL [R1+0x90], R0 ;  /* 0x0000900001007387 */ /* 0x0003e20000100800 */
[----:B0-----:R-:W2:Y:S03]  /*5c60*/  S2R R2, SR_TID.X ;  /* 0x0000000000027919 */ /* 0x001ea60000002100 */
[----:B-1----:R-:W4:Y:S01]  /*5c70*/  LDL.LU R0, [R1+0x8c] ;  /* 0x00008c0001007983 */ /* 0x002f220000300800 */
[----:B------:R-:W-:-:S02]  /*5c80*/  UISETP.GT.U32.AND UP0, UPT, UR5, 0x2, UPT ;  /* 0x000000020500788c */ /* 0x000fc4000bf04070 */
[----:B------:R-:W-:Y:S01]  /*5c90*/  UIMAD UR15, UR16, UR20, URZ ;  /* 0x00000014100f72a4 */ /* 0x000fe2000f8e023f */
[--C-:B--2---:R-:W-:Y:S02]  /*5ca0*/  SHF.R.U32.HI R24, RZ, 0x2, R2.reuse ;  /* 0x00000002ff187819 */ /* 0x104fe40000011602 */
[----:B------:R-:W-:Y:S02]  /*5cb0*/  SHF.R.U32.HI R27, RZ, 0x7, R2 ;  /* 0x00000007ff1b7819 */ /* 0x000fe40000011602 */
[C---:B------:R-:W-:Y:S01]  /*5cc0*/  LOP3.LUT R26, R2.reuse, 0x60, RZ, 0xc0, !PT ;  /* 0x00000060021a7812 */ /* 0x040fe200078ec0ff */
[----:B------:R-:W-:Y:S01]  /*5cd0*/  IMAD.SHL.U32 R28, R2, 0x2, RZ ;  /* 0x00000002021c7824 */ /* 0x000fe200078e00ff */
[----:B------:R-:W-:Y:S01]  /*5ce0*/  LOP3.LUT R25, R24, 0x7, RZ, 0xc0, !PT ;  /* 0x0000000718197812 */ /* 0x000fe200078ec0ff */
[C---:B----4-:R-:W-:Y:S01]  /*5cf0*/  IMAD.SHL.U32 R32, R0.reuse, 0x200, RZ ;  /* 0x0000020000207824 */ /* 0x050fe200078e00ff */
[----:B------:R-:W-:Y:S01]  /*5d00*/  LOP3.LUT R24, R27, 0x1, RZ, 0xc0, !PT ;  /* 0x000000011b187812 */ /* 0x000fe200078ec0ff */
[----:B------:R-:W-:Y:S01]  /*5d10*/  IMAD.WIDE R40, R0, 0x200, RZ ;  /* 0x0000020000287825 */ /* 0x000fe200078e02ff */
[----:B------:R-:W-:Y:S01]  /*5d20*/  SHF.R.U32.HI R30, RZ, 0x1, R26 ;  /* 0x00000001ff1e7819 */ /* 0x000fe2000001161a */
[----:B------:R-:W-:-:S02]  /*5d30*/  UISETP.LT.U32.AND UP0, UPT, UR14, 0x3, UP0 ;  /* 0x000000030e00788c */ /* 0x000fc40008701070 */
[----:B------:R-:W-:Y:S01]  /*5d40*/  IMAD.SHL.U32 R26, R24, 0x40, RZ ;  /* 0x00000040181a7824 */ /* 0x000fe200078e00ff */
[----:B------:R-:W-:Y:S01]  /*5d50*/  IADD3 R27, RZ, -R30, -R25 ;  /* 0x8000001eff1b7210 */ /* 0x000fe20007ffe819 */
[----:B------:R-:W-:-:S03]  /*5d60*/  UIMAD UR15, UR19, UR21, UR15 ;  /* 0x00000015130f72a4 */ /* 0x000fc6000f8e020f */
[----:B------:R-:W-:Y:S01]  /*5d70*/  LOP3.LUT R39, R26, 0x40, R25, 0xe2, !PT ;  /* 0x000000401a277812 */ /* 0x000fe200078ee219 */
[----:B------:R-:W-:Y:S01]  /*5d80*/  IMAD R37, R24, -0x40, R27 ;  /* 0xffffffc018257824 */ /* 0x000fe200078e021b */
[----:B------:R-:W-:Y:S01]  /*5d90*/  LOP3.LUT R24, R2, 0x3, RZ, 0xc0, !PT ;  /* 0x0000000302187812 */ /* 0x000fe200078ec0ff */
[----:B---3--:R-:W-:Y:S02]  /*5da0*/  IMAD.SHL.U32 R25, R3, 0x40, RZ ;  /* 0x0000004003197824 */ /* 0x008fe400078e00ff */
[----:B------:R0:W5:Y:S01]  /*5db0*/  LDL.LU R3, [R1+0x98] ;  /* 0x0000980001037983 */ /* 0x0001620000300800 */
[----:B------:R-:W-:-:S03]  /*5dc0*/  IMAD.U32 R27, RZ, RZ, UR20 ;  /* 0x00000014ff1b7e24 */ /* 0x000fc6000f8e00ff */
[----:B------:R0:W5:Y:S04]  /*5dd0*/  LDL.LU R2, [R1+0x94] ;  /* 0x0000940001027983 */ /* 0x0001680000300800 */
[----:B------:R0:W5:Y:S01]  /*5de0*/  LDL.LU R0, [R1+0x90] ;  /* 0x0000900001007983 */ /* 0x0001620000300800 */
[C---:B------:R-:W-:Y:S02]  /*5df0*/  ISETP.GE.AND P0, PT, R25.reuse, R31, PT ;  /* 0x0000001f1900720c */ /* 0x040fe40003f06270 */
[----:B------:R-:W-:Y:S02]  /*5e00*/  LOP3.LUT R28, R25, 0x6, R28, 0xf8, !PT ;  /* 0x00000006191c7812 */ /* 0x000fe400078ef81c */
[----:B------:R-:W-:Y:S01]  /*5e10*/  ISETP.GE.OR P0, PT, R32, UR23, P0 ;  /* 0x0000001720007c0c */ /* 0x000fe20008706670 */
[----:B------:R-:W-:Y:S01]  /*5e20*/  @UP1 UIMAD.WIDE.U32 UR20, UR5, -0x55555555, URZ ;  /* 0xaaaaaaab051418a5 */ /* 0x000fe2000f8e003f */
[----:B------:R-:W-:Y:S01]  /*5e30*/  SHF.R.S32.HI R29, RZ, 0x1f, R28 ;  /* 0x0000001fff1d7819 */ /* 0x000fe2000001141c */
[----:B------:R-:W-:-:S02]  /*5e40*/  USEL UR22, URZ, 0x1, !UP0 ;  /* 0x000000013f167887 */ /* 0x000fc4000c000000 */
[----:B------:R-:W-:Y:S02]  /*5e50*/  @UP1 USHF.R.U32.HI UR20, URZ, 0x1, UR21 ;  /* 0x000000013f141899 */ /* 0x000fe40008011615 */
[----:B------:R-:W-:Y:S01]  /*5e60*/  ULOP3.LUT UR4, UR4, UR22, URZ, 0x3c, !UPT ;  /* 0x0000001604047292 */ /* 0x000fe2000f8e3c3f */
[----:B------:R-:W-:Y:S01]  /*5e70*/  IMAD.WIDE.U32 R26, R27, UR19, R28 ;  /* 0x000000131b1a7c25 */ /* 0x000fe2000f8e001c */
[----:B------:R-:W-:Y:S02]  /*5e80*/  IADD3 R37, -R32, UR23, R37 ;  /* 0x0000001720257c10 */ /* 0x000fe4000fffe125 */
[----:B------:R-:W-:Y:S01]  /*5e90*/  @UP1 ULOP3.LUT UR4, UR4, 0x1, UR20, 0x78, !UPT ;  /* 0x0000000104041892 */ /* 0x000fe2000f8e7814 */
[----:B------:R-:W-:Y:S02]  /*5ea0*/  IMAD R24, R24, -0x2, R31 ;  /* 0xfffffffe18187824 */ /* 0x000fe400078e021f */
[----:B------:R-:W-:Y:S01]  /*5eb0*/  VIADD R27, R27, UR15 ;  /* 0x0000000f1b1b7c36 */ /* 0x000fe20008000000 */
[----:B------:R-:W-:Y:S01]  /*5ec0*/  LOP3.LUT R39, R40, R39, R30, 0xfe, !PT ;  /* 0x0000002728277212 */ /* 0x000fe200078efe1e */
[----:B------:R-:W-:-:S02]  /*5ed0*/  IMAD.IADD R36, R24, 0x1, -R25 ;  /* 0x0000000118247824 */ /* 0x000fc400078e0a19 */
[----:B------:R-:W-:Y:S01]  /*5ee0*/  IMAD.MOV.U32 R228, RZ, RZ, -0x1 ;  /* 0xffffffffffe47424 */ /* 0x000fe200078e00ff */
[----:B0-----:R-:W-:Y:S06]  /*5ef0*/  @P0 BRA `(.L_x_37) ;  /* 0x000000d800a40947 */ /* 0x001fec0003800000 */
[----:B------:R-:W0:Y:S01]  /*5f00*/  LDC.64 R24, c[0x0][0x5c8] ;  /* 0x00017200ff187b82 */ /* 0x000e220000000a00 */
[----:B------:R-:W-:Y:S01]  /*5f10*/  FSETP.NEU.AND P0, PT, RZ, UR17, PT ;  /* 0x00000011ff007c0b */ /* 0x000fe2000bf0d000 */
[----:B------:R-:W-:Y:S01]  /*5f20*/  BSSY B0, `(.L_x_37) ;  /* 0x0000da6000007945 */ /* 0x000fe20003800000 */
[-C--:B0-----:R-:W-:Y:S02]  /*5f30*/  IMAD R30, R41, R24.reuse, RZ ;  /* 0x00000018291e7224 */ /* 0x081fe400078e02ff */
[----:B------:R-:W-:-:S04]  /*5f40*/  IMAD.WIDE.U32 R26, R39, R24, R26 ;  /* 0x00000018271a7225 */ /* 0x000fc800078e001a */
[----:B------:R-:W-:-:S04]  /*5f50*/  IMAD R31, R39, R25, R30 ;  /* 0x00000019271f7224 */ /* 0x000fc800078e021e */
[----:B------:R-:W-:Y:S01]  /*5f60*/  IMAD.IADD R38, R27, 0x1, R31 ;  /* 0x000000011b267824 */ /* 0x000fe200078e021f */
[----:B------:R-:W-:Y:S06]  /*5f70*/  @!P0 BRA `(.L_x_38) ;  /* 0x0000007c00788947 */ /* 0x000fec0003800000 */
[----:B------:R-:W-:Y:S01]  /*5f80*/  ULDC.64 UR20, c[0x0][0x5b8] ;  /* 0x00016e0000147ab9 */ /* 0x000fe20000000a00 */
[----:B------:R-:W-:Y:S01]  /*5f90*/  ISETP.GE.AND P1, PT, R37, 0x1, PT ;  /* 0x000000012500780c */ /* 0x000fe20003f26270 */
[----:B------:R-:W-:Y:S02]  /*5fa0*/  UIMAD UR15, UR16, UR20, URZ ;  /* 0x00000014100f72a4 */ /* 0x000fe4000f8e023f */
[----:B------:R-:W-:Y:S01]  /*5fb0*/  IMAD.U32 R31, RZ, RZ, UR20 ;  /* 0x00000014ff1f7e24 */ /* 0x000fe2000f8e00ff */
[----:B------:R-:W-:Y:S01]  /*5fc0*/  ULDC.64 UR22, c[0x0][0x5a8] ;  /* 0x00016a0000167ab9 */ /* 0x000fe20000000a00 */
[----:B------:R-:W-:Y:S01]  /*5fd0*/  ISETP.LT.OR P3, PT, R36, 0x1, !P1 ;  /* 0x000000012400780c */ /* 0x000fe20004f61670 */
[----:B------:R-:W-:Y:S02]  /*5fe0*/  UIMAD UR15, UR19, UR21, UR15 ;  /* 0x00000015130f72a4 */ /* 0x000fe4000f8e020f */
[----:B------:R-:W-:Y:S01]  /*5ff0*/  IMAD.WIDE.U32 R28, R31, UR19, R28 ;  /* 0x000000131f1c7c25 */ /* 0x000fe2000f8e001c */
[----:B------:R-:W-:Y:S01]  /*6000*/  PRMT R34, RZ, 0x7610, R34 ;  /* 0x00007610ff227816 */ /* 0x000fe20000000022 */
[----:B------:R-:W-:-:S02]  /*6010*/  ULDC.64 UR20, c[0x0][0x5b0] ;  /* 0x00016c0000147ab9 */ /* 0x000fc40000000a00 */
[----:B------:R-:W-:Y:S02]  /*6020*/  IMAD.MOV.U32 R32, RZ, RZ, R28 ;  /* 0x000000ffff207224 */ /* 0x000fe400078e001c */
[----:B------:R-:W-:Y:S02]  /*6030*/  VIADD R33, R29, UR15 ;  /* 0x0000000f1d217c36 */ /* 0x000fe40008000000 */
[----:B------:R-:W-:Y:S02]  /*6040*/  IMAD R30, R41, UR20, RZ ;  /* 0x00000014291e7c24 */ /* 0x000fe4000f8e02ff */
[----:B------:R-:W-:-:S04]  /*6050*/  IMAD.WIDE.U32 R28, R39, UR20, R32 ;  /* 0x00000014271c7c25 */ /* 0x000fc8000f8e0020 */
[----:B------:R-:W-:Y:S01]  /*6060*/  IMAD R31, R39, UR21, R30 ;  /* 0x00000015271f7c24 */ /* 0x000fe2000f8e021e */
[----:B------:R-:W-:-:S04]  /*6070*/  IADD3 R30, P0, R28, UR22, RZ ;  /* 0x000000161c1e7c10 */ /* 0x000fc8000ff1e0ff */
[----:B------:R-:W-:Y:S02]  /*6080*/  IADD3.X R31, R29, UR23, R31, P0, !PT ;  /* 0x000000171d1f7c10 */ /* 0x000fe400087fe41f */
[----:B------:R-:W0:Y:S03]  /*6090*/  @!P3 LDC.64 R28, c[0x0][0x5c0] ;  /* 0x00017000ff1cbb82 */ /* 0x000e260000000a00 */
[----:B------:R-:W2:Y:S01]  /*60a0*/  @!P3 LDG.E.U8 R34, desc[UR30][R30.64] ;  /* 0x0000001e1e22b981 */ /* 0x000ea2000c1e1100 */
[----:B------:R-:W-:Y:S02]  /*60b0*/  ISETP.LT.OR P2, PT, R36, 0x2, !P1 ;  /* 0x000000022400780c */ /* 0x000fe40004f41670 */
[----:B------:R-:W-:Y:S02]  /*60c0*/  PRMT R40, RZ, 0x7610, R40 ;  /* 0x00007610ff287816 */ /* 0x000fe40000000028 */
[----:B0-----:R-:W-:-:S05]  /*60d0*/  @!P3 IADD3 R28, P0, R26, R28, RZ ;  /* 0x0000001c1a1cb210 */ /* 0x001fca0007f1e0ff */
[----:B------:R-:W-:Y:S01]  /*60e0*/  @!P3 IMAD.X R29, R38, 0x1, R29, P0 ;  /* 0x00000001261db824 */ /* 0x000fe200000e061d */
[----:B--2---:R-:W-:-:S04]  /*60f0*/  LOP3.LUT R34, R34, 0xff, RZ, 0xc0, !PT ;  /* 0x000000ff22227812 */ /* 0x004fc800078ec0ff */
[----:B------:R-:W-:-:S05]  /*6100*/  F2FP.F16.E4M3.UNPACK_B R34, R34 ;  /* 0x00000022ff22723e */ /* 0x000fca00020006ff */
[----:B------:R-:W-:-:S05]  /*6110*/  HADD2.F32 R34, -RZ, R34.H0_H0 ;  /* 0x20000022ff227230 */ /* 0x000fca0000004100 */
[----:B------:R-:W-:-:S04]  /*6120*/  FMUL R34, R34, UR17 ;  /* 0x0000001122227c20 */ /* 0x000fc80008400000 */
[----:B------:R-:W-:Y:S01]  /*6130*/  FFMA R34, R227, UR18, R34 ;  /* 0x00000012e3227c23 */ /* 0x000fe20008000022 */
[----:B------:R-:W-:Y:S01]  /*6140*/  IADD3 R45, P0, R39, 0x8, RZ ;  /* 0x00000008272d7810 */ /* 0x000fe20007f1e0ff */
[----:B------:R-:W-:Y:S01]  /*6150*/  IMAD.U32 R49, RZ, RZ, UR7 ;  /* 0x00000007ff317e24 */ /* 0x000fe2000f8e00ff */
[----:B------:R-:W2:Y:S02]  /*6160*/  LDL.LU R227, [R1] ;  /* 0x0000000001e37983 */ /* 0x000ea40000300800 */
[----:B------:R-:W-:Y:S02]  /*6170*/  F2FP.SATFINITE.E4M3.F32.PACK_AB_MERGE_C R47, RZ, R34, RZ ;  /* 0x00000022ff2f723e */ /* 0x000fe400048070ff */
[----:B------:R-:W0:Y:S03]  /*6180*/  @!P2 LDC.64 R34, c[0x0][0x5c0] ;  /* 0x00017000ff22ab82 */ /* 0x000e260000000a00 */
[----:B------:R1:W-:Y:S04]  /*6190*/  @!P3 STG.E.U8 desc[UR30][R28.64], R47 ;  /* 0x0000002f1c00b986 */ /* 0x0003e8000c10111e */
[----:B------:R-:W3:Y:S01]  /*61a0*/  @!P2 LDG.E.U8 R40, desc[UR30][R30.64+0x1] ;  /* 0x0000011e1e28a981 */ /* 0x000ee2000c1e1100 */
[----:B------:R-:W-:Y:S01]  /*61b0*/  IMAD.X R42, RZ, RZ, R41, P0 ;  /* 0x000000ffff2a7224 */ /* 0x000fe200000e0629 */
[----:B------:R-:W-:-:S03]  /*61c0*/  ISETP.GE.AND P0, PT, R37, 0x9, PT ;  /* 0x000000092500780c */ /* 0x000fc60003f06270 */
[----:B------:R-:W-:Y:S01]  /*61d0*/  IMAD R42, R42, UR20, RZ ;  /* 0x000000142a2a7c24 */ /* 0x000fe2000f8e02ff */
[----:B------:R-:W-:Y:S01]  /*61e0*/  ISETP.LT.OR P3, PT, R36, 0x1, !P0 ;  /* 0x000000012400780c */ /* 0x000fe20004761670 */
[----:B-1----:R-:W-:-:S04]  /*61f0*/  IMAD.WIDE.U32 R28, R45, UR20, R32 ;  /* 0x000000142d1c7c25 */ /* 0x002fc8000f8e0020 */
[----:B------:R-:W-:Y:S01]  /*6200*/  IMAD R45, R45, UR21, R42 ;  /* 0x000000152d2d7c24 */ /* 0x000fe2000f8e022a */
[----:B------:R-:W-:Y:S02]  /*6210*/  IADD3 R28, P4, R28, UR22, RZ ;  /* 0x000000161c1c7c10 */ /* 0x000fe4000ff9e0ff */
[----:B0-----:R-:W-:Y:S02]  /*6220*/  @!P2 IADD3 R34, P5, R26, R34, RZ ;  /* 0x000000221a22a210 */ /* 0x001fe40007fbe0ff */
[----:B------:R-:W-:-:S03]  /*6230*/  IADD3.X R29, R29, UR23, R45, P4, !PT ;  /* 0x000000171d1d7c10 */ /* 0x000fc6000a7fe42d */
[----:B------:R-:W-:Y:S01]  /*6240*/  @!P2 IMAD.X R35, R38, 0x1, R35, P5 ;  /* 0x000000012623a824 */ /* 0x000fe200028e0623 */
[----:B---3--:R-:W-:-:S04]  /*6250*/  LOP3.LUT R40, R40, 0xff, RZ, 0xc0, !PT ;  /* 0x000000ff28287812 */ /* 0x008fc800078ec0ff */
[----:B------:R-:W-:-:S05]  /*6260*/  F2FP.F16.E4M3.UNPACK_B R40, R40 ;  /* 0x00000028ff28723e */ /* 0x000fca00020006ff */
[----:B------:R-:W-:-:S05]  /*6270*/  HADD2.F32 R40, -RZ, R40.H0_H0 ;  /* 0x20000028ff287230 */ /* 0x000fca0000004100 */
[----:B------:R-:W-:-:S04]  /*6280*/  FMUL R43, R40, UR17 ;  /* 0x00000011282b7c20 */ /* 0x000fc80008400000 */
[----:B------:R-:W-:Y:S01]  /*6290*/  FFMA R43, R226, UR18, R43 ;  /* 0x00000012e22b7c23 */ /* 0x000fe2000800002b */
[----:B------:R-:W-:Y:S01]  /*62a0*/  PRMT R40, RZ, 0x7610, R40 ;  /* 0x00007610ff287816 */ /* 0x000fe20000000028 */
[----:B------:R-:W-:Y:S01]  /*62b0*/  IMAD.U32 R51, RZ, RZ, UR7 ;  /* 0x00000007ff337e24 */ /* 0x000fe2000f8e00ff */
[----:B------:R-:W3:Y:S02]  /*62c0*/  LDL.LU R226, [R1+0x4] ;  /* 0x0000040001e27983 */ /* 0x000ee40000300800 */
[----:B------:R-:W-:-:S05]  /*62d0*/  F2FP.SATFINITE.E4M3.F32.PACK_AB_MERGE_C R43, RZ, R43, RZ ;  /* 0x0000002bff2b723e */ /* 0x000fca00048070ff */
[----:B------:R0:W-:Y:S04]  /*62e0*/  @!P2 STG.E.U8 desc[UR30][R34.64+0x1], R43 ;  /* 0x0000012b2200a986 */ /* 0x0001e8000c10111e */
[----:B------:R-:W4:Y:S01]  /*62f0*/  @!P3 LDG.E.U8 R40, desc[UR30][R28.64] ;  /* 0x0000001e1c28b981 */ /* 0x000f22000c1e1100 */
[----:B------:R-:W-:Y:S01]  /*6300*/  ISETP.LT.OR P2, PT, R36, 0x2, !P0 ;  /* 0x000000022400780c */ /* 0x000fe20004741670 */
[----:B0-----:R-:W0:Y:S02]  /*6310*/  @!P3 LDC.64 R34, c[0x0][0x5c0] ;  /* 0x00017000ff22bb82 */ /* 0x001e240000000a00 */
[----:B0-----:R-:W-:-:S04]  /*6320*/  @!P3 IADD3 R34, P4, P5, R26, UR10, R34 ;  /* 0x0000000a1a22bc10 */ /* 0x001fc8000fd9e022 */
[----:B------:R-:W-:Y:S02]  /*6330*/  @!P3 IADD3.X R35, R38, UR9, R35, P4, P5 ;  /* 0x000000092623bc10 */ /* 0x000fe4000a7ea423 */
[----:B----4-:R-:W-:-:S04]  /*6340*/  LOP3.LUT R40, R40, 0xff, RZ, 0xc0, !PT ;  /* 0x000000ff28287812 */ /* 0x010fc800078ec0ff */
[----:B------:R-:W-:-:S05]  /*6350*/  F2FP.F16.E4M3.UNPACK_B R40, R40 ;  /* 0x00000028ff28723e */ /* 0x000fca00020006ff */
[----:B------:R-:W-:-:S05]  /*6360*/  HADD2.F32 R40, -RZ, R40.H0_H0 ;  /* 0x20000028ff287230 */ /* 0x000fca0000004100 */
[----:B------:R-:W-:-:S04]  /*6370*/  FMUL R40, R40, UR17 ;  /* 0x0000001128287c20 */ /* 0x000fc80008400000 */
[----:B------:R-:W-:-:S05]  /*6380*/  FFMA R40, R225, UR18, R40 ;  /* 0x00000012e1287c23 */ /* 0x000fca0008000028 */
[----:B------:R-:W-:Y:S02]  /*6390*/  F2FP.SATFINITE.E4M3.F32.PACK_AB_MERGE_C R45, RZ, R40, RZ ;  /* 0x00000028ff2d723e */ /* 0x000fe400048070ff */
[----:B------:R-:W-:-:S03]  /*63a0*/  PRMT R40, RZ, 0x7610, R40 ;  /* 0x00007610ff287816 */ /* 0x000fc60000000028 */
        /* <DEDUP_REMOVED lines=9> */
[----:B------:R-:W-:Y:S01]  /*6440*/  FMUL R43, R40, UR17 ;  /* 0x00000011282b7c20 */ /* 0x000fe20008400000 */
[----:B------:R-:W-:-:S03]  /*6450*/  PRMT R40, RZ, 0x7610, R40 ;  /* 0x00007610ff287816 */ /* 0x000fc60000000028 */
[----:B------:R-:W-:-:S05]  /*6460*/  FFMA R43, R224, UR18, R43 ;  /* 0x00000012e02b7c23 */ /* 0x000fca000800002b */
[----:B------:R-:W-:-:S05]  /*6470*/  F2FP.SATFINITE.E4M3.F32.PACK_AB_MERGE_C R43, RZ, R43, RZ ;  /* 0x0000002bff2b723e */ /* 0x000fca00048070ff */
[----:B------:R0:W-:Y:S04]  /*6480*/  @!P2 STG.E.U8 desc[UR30][R34.64+0x1], R43 ;  /* 0x0000012b2200a986 */ /* 0x0001e8000c10111e */
[----:B------:R-:W4:Y:S01]  /*6490*/  @!P3 LDG.E.U8 R40, desc[UR30][R30.64+0x8] ;  /* 0x0000081e1e28b981 */ /* 0x000f22000c1e1100 */
[----:B------:R-:W-:Y:S01]  /*64a0*/  ISETP.LT.OR P2, PT, R36, 0xa, !P1 ;  /* 0x0000000a2400780c */ /* 0x000fe20004f41670 */
[----:B0-----:R-:W0:Y:S02]  /*64b0*/  @!P3 LDC.64 R34, c[0x0][0x5c0] ;  /* 0x00017000ff22bb82 */ /* 0x001e240000000a00 */
[----:B0-----:R-:W-:-:S05]  /*64c0*/  @!P3 IADD3 R34, P4, R26, R34, RZ ;  /* 0x000000221a22b210 */ /* 0x001fca0007f9e0ff */
[----:B------:R-:W-:Y:S01]  /*64d0*/  @!P3 IMAD.X R35, R38, 0x1, R35, P4 ;  /* 0x000000012623b824 */ /* 0x000fe200020e0623 */
        /* <DEDUP_REMOVED lines=320> */
[----:B------:R1:W4:Y:S01]  /*78e0*/  @!P1 LDG.E.U8 R40, desc[UR30][R30.64+0x39] ;  /* 0x0000391e1e289981 */ /* 0x000322000c1e1100 */
[----:B------:R-:W-:Y:S02]  /*78f0*/  ISETP.LT.OR P2, PT, R36, 0x39, !P0 ;  /* 0x000000392400780c */ /* 0x000fe40004741670 */
[----:B0-----:R-:W-:Y:S01]  /*7900*/  PRMT R34, RZ, 0x7610, R34 ;  /* 0x00007610ff227816 */ /* 0x001fe20000000022 */
[----:B-1----:R-:W0:Y:S02]  /*7910*/  @!P1 LDC.64 R30, c[0x0][0x5c0] ;  /* 0x00017000ff1e9b82 */ /* 0x002e240000000a00 */
[----:B0-----:R-:W-:-:S05]  /*7920*/  @!P1 IADD3 R30, P3, R26, R30, RZ ;  /* 0x0000001e1a1e9210 */ /* 0x001fca0007f7e0ff */
[----:B------:R-:W-:Y:S01]  /*7930*/  @!P1 IMAD.X R31, R38, 0x1, R31, P3 ;  /* 0x00000001261f9824 */ /* 0x000fe200018e061f */
[----:B----4-:R-:W-:-:S04]  /*7940*/  LOP3.LUT R40, R40, 0xff, RZ, 0xc0, !PT ;  /* 0x000000ff28287812 */ /* 0x010fc800078ec0ff */
[----:B------:R-:W-:-:S05]  /*7950*/  F2FP.F16.E4M3.UNPACK_B R40, R40 ;  /* 0x00000028ff28723e */ /* 0x000fca00020006ff */
[----:B------:R-:W-:-:S05]  /*7960*/  HADD2.F32 R40, -RZ, R40.H0_H0 ;  /* 0x20000028ff287230 */ /* 0x000fca0000004100 */
[----:B------:R-:W-:-:S04]  /*7970*/  FMUL R43, R40, UR17 ;  /* 0x00000011282b7c20 */ /* 0x000fc80008400000 */
        /* <DEDUP_REMOVED lines=17> */
[----:B------:R-:W-:-:S05]  /*7a90*/  IADD3 R43, P0, R39, 0x80, RZ ;  /* 0x00000080272b7810 */ /* 0x000fca0007f1e0ff */
[----:B------:R-:W-:Y:S01]  /*7aa0*/  IMAD.X R40, RZ, RZ, R41, P0 ;  /* 0x000000ffff287224 */ /* 0x000fe200000e0629 */
[----:B------:R-:W-:Y:S01]  /*7ab0*/  ISETP.GE.AND P0, PT, R37, 0x81, PT ;  /* 0x000000812500780c */ /* 0x000fe20003f06270 */
[----:B0-----:R-:W0:Y:S02]  /*7ac0*/  @!P1 LDC.64 R30, c[0x0][0x5c0] ;  /* 0x00017000ff1e9b82 */ /* 0x001e240000000a00 */
[----:B------:R-:W-:Y:S01]  /*7ad0*/  IMAD R40, R40, UR20, RZ ;  /* 0x0000001428287c24 */ /* 0x000fe2000f8e02ff */
[----:B------:R-:W-:Y:S01]  /*7ae0*/  ISETP.LT.OR P3, PT, R36, 0x1, !P0 ;  /* 0x000000012400780c */ /* 0x000fe20004761670 */
[----:B-1----:R-:W-:-:S04]  /*7af0*/  IMAD.WIDE.U32 R28, R43, UR20, R32 ;  /* 0x000000142b1c7c25 */ /* 0x002fc8000f8e0020 */
[----:B------:R-:W-:Y:S01]  /*7b00*/  IMAD R43, R43, UR21, R40 ;  /* 0x000000152b2b7c24 */ /* 0x000fe2000f8e0228 */
[----:B------:R-:W-:-:S04]  /*7b10*/  IADD3 R28, P2, R28, UR22, RZ ;  /* 0x000000161c1c7c10 */ /* 0x000fc8000ff5e0ff */
[----:B------:R-:W-:Y:S02]  /*7b20*/  IADD3.X R29, R29, UR23, R43, P2, !PT ;  /* 0x000000171d1d7c10 */ /* 0x000fe400097fe42b */
        /* <DEDUP_REMOVED lines=24> */
[----:B------:R-:W-:-:S05]  /*7cb0*/  IADD3 R45, P1, R39, 0x88, RZ ;  /* 0x00000088272d7810 */ /* 0x000fca0007f3e0ff */
[----:B------:R-:W-:Y:S01]  /*7cc0*/  IMAD.X R35, RZ, RZ, R41, P1 ;  /* 0x000000ffff237224 */ /* 0x000fe200008e0629 */
[----:B------:R-:W-:Y:S01]  /*7cd0*/  ISETP.GE.AND P1, PT, R37, 0x89, PT ;  /* 0x000000892500780c */ /* 0x000fe20003f26270 */
[----:B0-----:R-:W0:Y:S02]  /*7ce0*/  @!P2 LDC.64 R30, c[0x0][0x5c0] ;  /* 0x00017000ff1eab82 */ /* 0x001e240000000a00 */
[----:B------:R-:W-:Y:S01]  /*7cf0*/  IMAD R40, R35, UR20, RZ ;  /* 0x0000001423287c24 */ /* 0x000fe2000f8e02ff */
[----:B------:R-:W-:Y:S02]  /*7d00*/  ISETP.LT.OR P3, PT, R36, 0x1, !P1 ;  /* 0x000000012400780c */ /* 0x000fe40004f61670 */
[----:B0-----:R-:W-:-:S04]  /*7d10*/  @!P2 IADD3 R30, P4, P5, R26, UR8, R30 ;  /* 0x000000081a1eac10 */ /* 0x001fc8000fd9e01e */
[----:B------:R-:W-:Y:S02]  /*7d20*/  @!P2 IADD3.X R31, R38, UR7, R31, P4, P5 ;  /* 0x00000007261fac10 */ /* 0x000fe4000a7ea41f */
[----:B----4-:R-:W-:-:S04]  /*7d30*/  LOP3.LUT R34, R34, 0xff, RZ, 0xc0, !PT ;  /* 0x000000ff22227812 */ /* 0x010fc800078ec0ff */
[----:B------:R-:W-:-:S05]  /*7d40*/  F2FP.F16.E4M3.UNPACK_B R34, R34 ;  /* 0x00000022ff22723e */ /* 0x000fca00020006ff */
[----:B------:R-:W-:-:S05]  /*7d50*/  HADD2.F32 R34, -RZ, R34.H0_H0 ;  /* 0x20000022ff227230 */ /* 0x000fca0000004100 */
[----:B------:R-:W-:Y:S01]  /*7d60*/  FMUL R43, R34, UR17 ;  /* 0x00000011222b7c20 */ /* 0x000fe20008400000 */
[----:B------:R-:W-:-:S04]  /*7d70*/  IMAD.WIDE.U32 R34, R45, UR20, R32 ;  /* 0x000000142d227c25 */ /* 0x000fc8000f8e0020 */
[----:B------:R-:W-:Y:S01]  /*7d80*/  FFMA R43, R194, UR18, R43 ;  /* 0x00000012c22b7c23 */ /* 0x000fe2000800002b */
[--C-:B------:R-:W-:Y:S01]  /*7d90*/  IMAD R45, R45, UR21, R40.reuse ;  /* 0x000000152d2d7c24 */ /* 0x100fe2000f8e0228 */
[----:B------:R-:W-:Y:S02]  /*7da0*/  IADD3 R34, P4, R34, UR22, RZ ;  /* 0x0000001622227c10 */ /* 0x000fe4000ff9e0ff */
[----:B------:R-:W-:Y:S02]  /*7db0*/  PRMT R40, RZ, 0x7610, R40 ;  /* 0x00007610ff287816 */ /* 0x000fe40000000028 */
[----:B------:R-:W-:Y:S02]  /*7dc0*/  F2FP.SATFINITE.E4M3.F32.PACK_AB_MERGE_C R47, RZ, R43, RZ ;  /* 0x0000002bff2f723e */ /* 0x000fe400048070ff */
[----:B------:R-:W-:Y:S01]  /*7dd0*/  IADD3.X R35, R35, UR23, R45, P4, !PT ;  /* 0x0000001723237c10 */ /* 0x000fe2000a7fe42d */
[----:B------:R-:W0:Y:S02]  /*7de0*/  @!P3 LDC.64 R42, c[0x0][0x5c0] ;  /* 0x00017000ff2abb82 */ /* 0x000e240000000a00 */
[----:B------:R1:W-:Y:S04]  /*7df0*/  @!P2 STG.E.U8 desc[UR30][R30.64+0x1], R47 ;  /* 0x0000012f1e00a986 */ /* 0x0003e8000c10111e */
[----:B------:R-:W4:Y:S01]  /*7e00*/  @!P3 LDG.E.U8 R40, desc[UR30][R34.64] ;  /* 0x0000001e2228b981 */ /* 0x000f22000c1e1100 */
[----:B------:R-:W-:Y:S01]  /*7e10*/  IMAD.U32 R45, RZ, RZ, UR8 ;  /* 0x00000008ff2d7e24 */ /* 0x000fe2000f8e00ff */
[----:B------:R-:W-:-:S04]  /*7e20*/  ISETP.LT.OR P2, PT, R36, 0x2, !P1 ;  /* 0x000000022400780c */ /* 0x000fc80004f41670 */
[----:B------:R-:W-:-:S04]  /*7e30*/  @!P3 IADD3 R45, P4, P5, R45, UR10, R26 ;  /* 0x0000000a2d2dbc10 */ /* 0x000fc8000fd9e01a */
[----:B-1----:R-:W-:Y:S02]  /*7e40*/  @!P3 IADD3.X R30, R49, UR9, R38, P4, P5 ;  /* 0x00000009311ebc10 */ /* 0x002fe4000a7ea426 */
[----:B0-----:R-:W-:-:S05]  /*7e50*/  @!P3 IADD3 R42, P4, R45, R42, RZ ;  /* 0x0000002a2d2ab210 */ /* 0x001fca0007f9e0ff */
[----:B------:R-:W-:Y:S02]  /*7e60*/  @!P3 IMAD.X R43, R30, 0x1, R43, P4 ;  /* 0x000000011e2bb824 */ /* 0x000fe400020e062b */
[----:B------:R-:W0:Y:S01]  /*7e70*/  @!P2 LDC.64 R30, c[0x0][0x5c0] ;  /* 0x00017000ff1eab82 */ /* 0x000e220000000a00 */
        /* <DEDUP_REMOVED lines=9> */
[----:B------:R-:W-:Y:S01]  /*7f10*/  IMAD.U32 R49, RZ, RZ, UR8 ;  /* 0x00000008ff317e24 */ /* 0x000fe2000f8e00ff */
[----:B------:R-:W-:-:S04]  /*7f20*/  ISETP.LT.OR P3, PT, R36, 0x9, !P0 ;  /* 0x000000092400780c */ /* 0x000fc80004761670 */
[----:B------:R-:W-:-:S09]  /*7f30*/  @!P2 IADD3 R49, P4, P5, R49, UR10, R26 ;  /* 0x0000000a3131ac10 */ /* 0x000fd2000fd9e01a */
[----:B-1----:R-:W1:Y:S01]  /*7f40*/  @!P3 LDC.64 R42, c[0x0][0x5c0] ;  /* 0x00017000ff2abb82 */ /* 0x002e620000000a00 */
[----:B----4-:R-:W-:-:S04]  /*7f50*/  LOP3.LUT R40, R40, 0xff, RZ, 0xc0, !PT ;  /* 0x000000ff28287812 */ /* 0x010fc800078ec0ff */
[----:B------:R-:W-:-:S05]  /*7f60*/  F2FP.F16.E4M3.UNPACK_B R40, R40 ;  /* 0x00000028ff28723e */ /* 0x000fca00020006ff */
[----:B------:R-:W-:-:S05]  /*7f70*/  HADD2.F32 R40, -RZ, R40.H0_H0 ;  /* 0x20000028ff287230 */ /* 0x000fca0000004100 */
[----:B------:R-:W-:Y:S01]  /*7f80*/  FMUL R45, R40, UR17 ;  /* 0x00000011282d7c20 */ /* 0x000fe20008400000 */
[----:B------:R-:W-:Y:S02]  /*7f90*/  @!P2 IADD3.X R40, R51, UR9, R38, P4, P5 ;  /* 0x000000093328ac10 */ /* 0x000fe4000a7ea426 */
[----:B0-----:R-:W-:Y:S01]  /*7fa0*/  @!P2 IADD3 R30, P4, R49, R30, RZ ;  /* 0x0000001e311ea210 */ /* 0x001fe20007f9e0ff */
[----:B------:R-:W-:-:S04]  /*7fb0*/  FFMA R45, R192, UR18, R45 ;  /* 0x00000012c02d7c23 */ /* 0x000fc8000800002d */
[----:B------:R-:W-:Y:S01]  /*7fc0*/  @!P2 IMAD.X R31, R40, 0x1, R31, P4 ;  /* 0x00000001281fa824 */ /* 0x000fe200020e061f */
[----:B------:R-:W-:Y:S02]  /*7fd0*/  F2FP.SATFINITE.E4M3.F32.PACK_AB_MERGE_C R45, RZ, R45, RZ ;  /* 0x0000002dff2d723e */ /* 0x000fe400048070ff */
[----:B------:R-:W-:-:S03]  /*7fe0*/  PRMT R40, RZ, 0x7610, R40 ;  /* 0x00007610ff287816 */ /* 0x000fc60000000028 */
[----:B------:R0:W-:Y:S04]  /*7ff0*/  @!P2 STG.E.U8 desc[UR30][R30.64+0x1], R45 ;  /* 0x0000012d1e00a986 */ /* 0x0001e8000c10111e */
[----:B------:R-:W4:Y:S01]  /*8000*/  @!P3 LDG.E.U8 R40, desc[UR30][R28.64+0x8] ;  /* 0x0000081e1c28b981 */ /* 0x000f22000c1e1100 */
[----:B------:R-:W-:Y:S02]  /*8010*/  ISETP.LT.OR P2, PT, R36, 0xa, !P0 ;  /* 0x0000000a2400780c */ /* 0x000fe40004741670 */
[----:B-1----:R-:W-:-:S04]  /*8020*/  @!P3 IADD3 R42, P4, P5, R26, UR8, R42 ;  /* 0x000000081a2abc10 */ /* 0x002fc8000fd9e02a */
[----:B------:R-:W-:-:S07]  /*8030*/  @!P3 IADD3.X R43, R38, UR7, R43, P4, P5 ;  /* 0x00000007262bbc10 */ /* 0x000fce000a7ea42b */
[----:B0-----:R-:W0:Y:S01]  /*8040*/  @!P2 LDC.64 R30, c[0x0][0x5c0] ;  /* 0x00017000ff1eab82 */ /* 0x001e220000000a00 */
        /* <DEDUP_REMOVED lines=9> */
[----:B------:R-:W-:Y:S02]  /*80e0*/  ISETP.LT.OR P3, PT, R36, 0x9, !P1 ;  /* 0x000000092400780c */ /* 0x000fe40004f61670 */
[----:B0-----:R-:W-:Y:S02]  /*80f0*/  @!P2 IADD3 R44, P4, P5, R26, UR8, R30 ;  /* 0x000000081a2cac10 */ /* 0x001fe4000fd9e01e */
[----:B----4-:R-:W-:-:S04]  /*8100*/  LOP3.LUT R40, R40, 0xff, RZ, 0xc0, !PT ;  /* 0x000000ff28287812 */ /* 0x010fc800078ec0ff */
[----:B------:R-:W-:-:S05]  /*8110*/  F2FP.F16.E4M3.UNPACK_B R40, R40 ;  /* 0x00000028ff28723e */ /* 0x000fca00020006ff */
[----:B------:R-:W-:-:S05]  /*8120*/  HADD2.F32 R40, -RZ, R40.H0_H0 ;  /* 0x20000028ff287230 */ /* 0x000fca0000004100 */
[----:B------:R-:W-:Y:S01]  /*8130*/  FMUL R45, R40, UR17 ;  /* 0x00000011282d7c20 */ /* 0x000fe20008400000 */
[----:B------:R-:W-:-:S03]  /*8140*/  PRMT R40, RZ, 0x7610, R40 ;  /* 0x00007610ff287816 */ /* 0x000fc60000000028 */
[----:B------:R-:W-:Y:S01]  /*8150*/  FFMA R190, R190, UR18, R45 ;  /* 0x00000012bebe7c23 */ /* 0x000fe2000800002d */
[----:B------:R-:W-:Y:S02]  /*8160*/  @!P2 IADD3.X R45, R38, UR7, R31, P4, P5 ;  /* 0x00000007262dac10 */ /* 0x000fe4000a7ea41f */
[----:B------:R-:W0:Y:S02]  /*8170*/  @!P3 LDC.64 R30, c[0x0][0x5c0] ;  /* 0x00017000ff1ebb82 */ /* 0x000e240000000a00 */
[----:B-1----:R-:W-:-:S05]  /*8180*/  F2FP.SATFINITE.E4M3.F32.PACK_AB_MERGE_C R43, RZ, R190, RZ ;  /* 0x000000beff2b723e */ /* 0x002fca00048070ff */
[----:B------:R1:W-:Y:S04]  /*8190*/  @!P2 STG.E.U8 desc[UR30][R44.64+0x9], R43 ;  /* 0x0000092b2c00a986 */ /* 0x0003e8000c10111e */
[----:B------:R-:W4:Y:S01]  /*81a0*/  @!P3 LDG.E.U8 R40, desc[UR30][R34.64+0x8] ;  /* 0x0000081e2228b981 */ /* 0x000f22000c1e1100 */
[----:B------:R-:W-:Y:S01]  /*81b0*/  IMAD.U32 R47, RZ, RZ, UR8 ;  /* 0x00000008ff2f7e24 */ /* 0x000fe2000f8e00ff */
[----:B------:R-:W-:Y:S01]  /*81c0*/  ISETP.LT.OR P2, PT, R36, 0xa, !P1 ;  /* 0x0000000a2400780c */ /* 0x000fe20004f41670 */
[----:B------:R-:W-:-:S03]  /*81d0*/  IMAD.U32 R49, RZ, RZ, UR7 ;  /* 0x00000007ff317e24 */ /* 0x000fc6000f8e00ff */
        /* <DEDUP_REMOVED lines=32> */
[----:B------:R-:W-:Y:S02]  /*83e0*/  @!P3 IADD3.X R43, R38, UR7, R43, P4, P5 ;  /* 0x00000007262bbc10 */ /* 0x000fe4000a7ea42b */
[----:B0-----:R-:W-:-:S05]  /*83f0*/  PRMT R30, RZ, 0x7610, R30 ;  /* 0x00007610ff1e7816 */ /* 0x001fca000000001e */
[----:B------:R-:W0:Y:S01]  /*8400*/  @!P2 LDC.64 R44, c[0x0][0x5c0] ;  /* 0x00017000ff2cab82 */ /* 0x000e220000000a00 */
        /* <DEDUP_REMOVED lines=8> */
[----:B------:R-:W-:Y:S02]  /*8490*/  ISETP.LT.OR P3, PT, R36, 0x11, !P1 ;  /* 0x000000112400780c */ /* 0x000fe40004f61670 */
[----:B0-----:R-:W-:Y:S02]  /*84a0*/  @!P2 IADD3 R44, P4, P5, R26, UR8, R44 ;  /* 0x000000081a2cac10 */ /* 0x001fe4000fd9e02c */
[----:B------:R-:W-:Y:S02]  /*84b0*/  PRMT R40, RZ, 0x7610, R40 ;  /* 0x00007610ff287816 */ /* 0x000fe40000000028 */
[----:B------:R-:W-:-:S02]  /*84c0*/  @!P2 IADD3.X R45, R38, UR7, R45, P4, P5 ;  /* 0x00000007262dac10 */ /* 0x000fc4000a7ea42d */
[----:B----4-:R-:W-:-:S04]  /*84d0*/  LOP3.LUT R30, R30, 0xff, RZ, 0xc0, !PT ;  /* 0x000000ff1e1e7812 */ /* 0x010fc800078ec0ff */
[----:B------:R-:W-:-:S05]  /*84e0*/  F2FP.F16.E4M3.UNPACK_B R30, R30 ;  /* 0x0000001eff1e723e */ /* 0x000fca00020006ff */
[----:B------:R-:W-:-:S05]  /*84f0*/  HADD2.F32 R30, -RZ, R30.H0_H0 ;  /* 0x2000001eff1e7230 */ /* 0x000fca0000004100 */
[----:B------:R-:W-:-:S04]  /*8500*/  FMUL R31, R30, UR17 ;  /* 0x000000111e1f7c20 */ /* 0x000fc80008400000 */
[----:B------:R-:W-:-:S05]  /*8510*/  FFMA R31, R186, UR18, R31 ;  /* 0x00000012ba1f7c23 */ /* 0x000fca000800001f */
[----:B-1----:R-:W-:Y:S02]  /*8520*/  F2FP.SATFINITE.E4M3.F32.PACK_AB_MERGE_C R43, RZ, R31, RZ ;  /* 0x0000001fff2b723e */ /* 0x002fe400048070ff */
[----:B------:R-:W0:Y:S03]  /*8530*/  @!P3 LDC.64 R30, c[0x0][0x5c0] ;  /* 0x00017000ff1ebb82 */ /* 0x000e260000000a00 */
        /* <DEDUP_REMOVED lines=49> */
[----:B------:R-:W-:Y:S02]  /*8850*/  PRMT R40, RZ, 0x7610, R40 ;  /* 0x00007610ff287816 */ /* 0x000fe40000000028 */
[----:B----4-:R-:W-:-:S04]  /*8860*/  LOP3.LUT R30, R30, 0xff, RZ, 0xc0, !PT ;  /* 0x000000ff1e1e7812 */ /* 0x010fc800078ec0ff */
[----:B------:R-:W-:-:S05]  /*8870*/  F2FP.F16.E4M3.UNPACK_B R30, R30 ;  /* 0x0000001eff1e723e */ /* 0x000fca00020006ff */
[----:B------:R-:W-:-:S05]  /*8880*/  HADD2.F32 R30, -RZ, R30.H0_H0 ;  /* 0x2000001eff1e7230 */ /* 0x000fca0000004100 */
[----:B------:R-:W-:Y:S01]  /*8890*/  FMUL R31, R30, UR17 ;  /* 0x000000111e1f7c20 */ /* 0x000fe20008400000 */
[----:B0-----:R-:W-:-:S03]  /*88a0*/  @!P2 IADD3 R30, P4, P5, R26, UR8, R46 ;  /* 0x000000081a1eac10 */ /* 0x001fc6000fd9e02e */
        /* <DEDUP_REMOVED lines=10> */
[----:B------:R-:W-:Y:S02]  /*8950*/  @!P3 IADD3.X R42, R49, UR9, R38, P4, P5 ;  /* 0x00000009312abc10 */ /* 0x000fe4000a7ea426 */
[----:B0-----:R-:W-:-:S03]  /*8960*/  @!P3 IADD3 R30, P4, R45, R46, RZ ;  /* 0x0000002e2d1eb210 */ /* 0x001fc60007f9e0ff */
[----:B------:R-:W0:Y:S02]  /*8970*/  @!P2 LDC.64 R48, c[0x0][0x5c0] ;  /* 0x00017000ff30ab82 */ /* 0x000e240000000a00 */
        /* <DEDUP_REMOVED lines=12> */
[----:B------:R-:W-:Y:S02]  /*8a40*/  @!P2 IADD3 R47, P4, P5, R47, UR10, R26 ;  /* 0x0000000a2f2fac10 */ /* 0x000fe4000fd9e01a */
        /* <DEDUP_REMOVED lines=9> */
[----:B------:R-:W-:Y:S01]  /*8ae0*/  PRMT R40, RZ, 0x7610, R40 ;  /* 0x00007610ff287816 */ /* 0x000fe20000000028 */
[----:B------:R-:W0:Y:S02]  /*8af0*/  @!P3 LDC.64 R42, c[0x0][0x5c0] ;  /* 0x00017000ff2abb82 */ /* 0x000e240000000a00 */
[----:B------:R1:W-:Y:S04]  /*8b00*/  @!P2 STG.E.U8 desc[UR30][R30.64+0x19], R45 ;  /* 0x0000192d1e00a986 */ /* 0x0003e8000c10111e */
[----:B------:R-:W4:Y:S01]  /*8b10*/  @!P3 LDG.E.U8 R40, desc[UR30][R28.64+0x20] ;  /* 0x0000201e1c28b981 */ /* 0x000f22000c1e1100 */
[----:B------:R-:W-:-:S02]  /*8b20*/  ISETP.LT.OR P2, PT, R36, 0x22, !P0 ;  /* 0x000000222400780c */ /* 0x000fc40004741670 */
[----:B-1----:R-:W-:-:S11]  /*8b30*/  PRMT R30, RZ, 0x7610, R30 ;  /* 0x00007610ff1e7816 */ /* 0x002fd6000000001e */
[----:B------:R-:W1:Y:S01]  /*8b40*/  @!P2 LDC.64 R46, c[0x0][0x5c0] ;  /* 0x00017000ff2eab82 */ /* 0x000e620000000a00 */
[----:B0-----:R-:W-:-:S04]  /*8b50*/  @!P3 IADD3 R42, P4, P5, R26, UR8, R42 ;  /* 0x000000081a2abc10 */ /* 0x001fc8000fd9e02a */
[----:B------:R-:W-:Y:S02]  /*8b60*/  @!P3 IADD3.X R43, R38, UR7, R43, P4, P5 ;  /* 0x00000007262bbc10 */ /* 0x000fe4000a7ea42b */
        /* <DEDUP_REMOVED lines=14> */
[----:B-1----:R-:W-:-:S03]  /*8c50*/  @!P2 IADD3 R30, P4, P5, R26, UR8, R46 ;  /* 0x000000081a1eac10 */ /* 0x002fc6000fd9e02e */
[----:B------:R-:W-:Y:S01]  /*8c60*/  FFMA R178, R178, UR18, R31 ;  /* 0x00000012b2b27c23 */ /* 0x000fe2000800001f */
[----:B------:R-:W-:Y:S02]  /*8c70*/  @!P2 IADD3.X R31, R38, UR7, R47, P4, P5 ;  /* 0x00000007261fac10 */ /* 0x000fe4000a7ea42f */
[----:B------:R-:W1:Y:S02]  /*8c80*/  @!P3 LDC.64 R46, c[0x0][0x5c0] ;  /* 0x00017000ff2ebb82 */ /* 0x000e640000000a00 */
[----:B0-----:R-:W-:-:S05]  /*8c90*/  F2FP.SATFINITE.E4M3.F32.PACK_AB_MERGE_C R43, RZ, R178, RZ ;  /* 0x000000b2ff2b723e */ /* 0x001fca00048070ff */
[----:B------:R1:W-:Y:S04]  /*8ca0*/  @!P2 STG.E.U8 desc[UR30][R30.64+0x21], R43 ;  /* 0x0000212b1e00a986 */ /* 0x0003e8000c10111e */
[----:B------:R-:W4:Y:S01]  /*8cb0*/  @!P3 LDG.E.U8 R40, desc[UR30][R34.64+0x20] ;  /* 0x0000201e2228b981 */ /* 0x000f22000c1e1100 */
[----:B------:R-:W-:Y:S01]  /*8cc0*/  IMAD.U32 R45, RZ, RZ, UR8 ;  /* 0x00000008ff2d7e24 */ /* 0x000fe2000f8e00ff */
[----:B------:R-:W-:Y:S01]  /*8cd0*/  ISETP.LT.OR P2, PT, R36, 0x22, !P1 ;  /* 0x000000222400780c */ /* 0x000fe20004f41670 */
[----:B------:R-:W-:-:S03]  /*8ce0*/  IMAD.U32 R49, RZ, RZ, UR7 ;  /* 0x00000007ff317e24 */ /* 0x000fc6000f8e00ff */
[----:B------:R-:W-:-:S04]  /*8cf0*/  @!P3 IADD3 R45, P4, P5, R45, UR10, R26 ;  /* 0x0000000a2d2dbc10 */ /* 0x000fc8000fd9e01a */
[----:B------:R-:W-:Y:S02]  /*8d00*/  @!P3 IADD3.X R42, R49, UR9, R38, P4, P5 ;  /* 0x00000009312abc10 */ /* 0x000fe4000a7ea426 */
[----:B-1----:R-:W-:-:S03]  /*8d10*/  @!P3 IADD3 R30, P4, R45, R46, RZ ;  /* 0x0000002e2d1eb210 */ /* 0x002fc60007f9e0ff */
        /* <DEDUP_REMOVED lines=157> */
[----:B------:R4:W2:Y:S01]  /*96f0*/  @!P0 LDG.E.U8 R30, desc[UR30][R28.64+0x39] ;  /* 0x0000391e1c1e8981 */ /* 0x0008a2000c1e1100 */
[----:B------:R-:W-:Y:S02]  /*9700*/  ISETP.LT.OR P2, PT, R36, 0x39, !P1 ;  /* 0x000000392400780c */ /* 0x000fe40004f41670 */
[----:B----4-:R-:W-:-:S11]  /*9710*/  PRMT R28, RZ, 0x7610, R28 ;  /* 0x00007610ff1c7816 */ /* 0x010fd6000000001c */
[----:B0-----:R-:W0:Y:S01]  /*9720*/  @!P2 LDC.64 R44, c[0x0][0x5c0] ;  /* 0x00017000ff2cab82 */ /* 0x001e220000000a00 */
[----:B--2---:R-:W-:-:S04]  /*9730*/  LOP3.LUT R30, R30, 0xff, RZ, 0xc0, !PT ;  /* 0x000000ff1e1e7812 */ /* 0x004fc800078ec0ff */
[----:B------:R-:W-:-:S05]  /*9740*/  F2FP.F16.E4M3.UNPACK_B R30, R30 ;  /* 0x0000001eff1e723e */ /* 0x000fca00020006ff */
[----:B------:R-:W-:-:S05]  /*9750*/  HADD2.F32 R30, -RZ, R30.H0_H0 ;  /* 0x2000001eff1e7230 */ /* 0x000fca0000004100 */
[----:B------:R-:W-:Y:S01]  /*9760*/  FMUL R31, R30, UR17 ;  /* 0x000000111e1f7c20 */ /* 0x000fe20008400000 */
[----:B-1----:R-:W-:-:S03]  /*9770*/  @!P0 IADD3 R30, P3, P4, R26, UR8, R46 ;  /* 0x000000081a1e8c10 */ /* 0x002fc6000fc7e02e */
[----:B------:R-:W-:Y:S01]  /*9780*/  FFMA R166, R166, UR18, R31 ;  /* 0x00000012a6a67c23 */ /* 0x000fe2000800001f */
[----:B------:R-:W-:-:S04]  /*9790*/  @!P0 IADD3.X R31, R38, UR7, R47, P3, P4 ;  /* 0x00000007261f8c10 */ /* 0x000fc80009fe842f */
[----:B------:R-:W-:-:S05]  /*97a0*/  F2FP.SATFINITE.E4M3.F32.PACK_AB_MERGE_C R43, RZ, R166, RZ ;  /* 0x000000a6ff2b723e */ /* 0x000fca00048070ff */
[----:B------:R1:W-:Y:S04]  /*97b0*/  @!P0 STG.E.U8 desc[UR30][R30.64+0x39], R43 ;  /* 0x0000392b1e008986 */ /* 0x0003e8000c10111e */
[----:B------:R-:W2:Y:S01]  /*97c0*/  @!P2 LDG.E.U8 R28, desc[UR30][R34.64+0x38] ;  /* 0x0000381e221ca981 */ /* 0x000ea2000c1e1100 */
[----:B------:R-:W-:Y:S01]  /*97d0*/  IMAD.U32 R29, RZ, RZ, UR8 ;  /* 0x00000008ff1d7e24 */ /* 0x000fe2000f8e00ff */
[----:B------:R-:W-:Y:S01]  /*97e0*/  ISETP.LT.OR P1, PT, R36, 0x3a, !P1 ;  /* 0x0000003a2400780c */ /* 0x000fe20004f21670 */
[----:B------:R-:W-:-:S03]  /*97f0*/  IMAD.U32 R47, RZ, RZ, UR7 ;  /* 0x00000007ff2f7e24 */ /* 0x000fc6000f8e00ff */
[----:B------:R-:W-:-:S04]  /*9800*/  @!P2 IADD3 R29, P0, P3, R29, UR10, R26 ;  /* 0x0000000a1d1dac10 */ /* 0x000fc8000fb1e01a */
[----:B-1----:R-:W-:-:S05]  /*9810*/  @!P2 IADD3.X R30, R47, UR9, R38, P0, P3 ;  /* 0x000000092f1eac10 */ /* 0x002fca00087e6426 */
[----:B------:R-:W1:Y:S01]  /*9820*/  @!P1 LDC.64 R46, c[0x0][0x5c0] ;  /* 0x00017000ff2e9b82 */ /* 0x000e620000000a00 */
[----:B--2---:R-:W-:-:S04]  /*9830*/  LOP3.LUT R28, R28, 0xff, RZ, 0xc0, !PT ;  /* 0x000000ff1c1c7812 */ /* 0x004fc800078ec0ff */
[----:B------:R-:W-:-:S05]  /*9840*/  F2FP.F16.E4M3.UNPACK_B R28, R28 ;  /* 0x0000001cff1c723e */ /* 0x000fca00020006ff */
[----:B------:R-:W-:-:S05]  /*9850*/  HADD2.F32 R28, -RZ, R28.H0_H0 ;  /* 0x2000001cff1c7230 */ /* 0x000fca0000004100 */
[----:B------:R-:W-:Y:S01]  /*9860*/  FMUL R40, R28, UR17 ;  /* 0x000000111c287c20 */ /* 0x000fe20008400000 */
[----:B0-----:R-:W-:-:S03]  /*9870*/  @!P2 IADD3 R28, P4, R29, R44, RZ ;  /* 0x0000002c1d1ca210 */ /* 0x001fc60007f9e0ff */
[----:B------:R-:W-:Y:S02]  /*9880*/  FFMA R40, R165, UR18, R40 ;  /* 0x00000012a5287c23 */ /* 0x000fe40008000028 */
[----:B------:R-:W-:Y:S01]  /*9890*/  @!P2 IMAD.X R29, R30, 0x1, R45, P4 ;  /* 0x000000011e1da824 */ /* 0x000fe200020e062d */
[----:B------:R-:W-:Y:S02]  /*98a0*/  PRMT R30, RZ, 0x7610, R30 ;  /* 0x00007610ff1e7816 */ /* 0x000fe4000000001e */
[----:B------:R-:W-:-:S05]  /*98b0*/  F2FP.SATFINITE.E4M3.F32.PACK_AB_MERGE_C R45, RZ, R40, RZ ;  /* 0x00000028ff2d723e */ /* 0x000fca00048070ff */
[----:B------:R0:W-:Y:S04]  /*98c0*/  @!P2 STG.E.U8 desc[UR30][R28.64+0x38], R45 ;  /* 0x0000382d1c00a986 */ /* 0x0001e8000c10111e */
[----:B------:R2:W4:Y:S01]  /*98d0*/  @!P1 LDG.E.U8 R30, desc[UR30][R34.64+0x39] ;  /* 0x0000391e221e9981 */ /* 0x000522000c1e1100 */
[----:B------:R-:W-:Y:S01]  /*98e0*/  IADD3 R43, P0, R39, 0x100, RZ ;  /* 0x00000100272b7810 */ /* 0x000fe20007f1e0ff */
[----:B------:R-:W-:Y:S02]  /*98f0*/  IMAD.U32 R49, RZ, RZ, UR8 ;  /* 0x00000008ff317e24 */ /* 0x000fe4000f8e00ff */
[----:B0-----:R-:W-:-:S03]  /*9900*/  IMAD.U32 R45, RZ, RZ, UR7 ;  /* 0x00000007ff2d7e24 */ /* 0x001fc6000f8e00ff */
[----:B--2---:R-:W-:Y:S01]  /*9910*/  @!P1 IADD3 R35, P4, P5, R49, UR10, R26 ;  /* 0x0000000a31239c10 */ /* 0x004fe2000fd9e01a */
[----:B------:R-:W-:-:S03]  /*9920*/  IMAD.WIDE.U32 R28, R43, UR20, R32 ;  /* 0x000000142b1c7c25 */ /* 0x000fc6000f8e0020 */
[----:B-1----:R-:W-:Y:S02]  /*9930*/  @!P1 IADD3 R34, P3, R35, R46, RZ ;  /* 0x0000002e23229210 */ /* 0x002fe40007f7e0ff */
[----:B------:R-:W-:Y:S02]  /*9940*/  @!P1 IADD3.X R40, R45, UR9, R38, P4, P5 ;  /* 0x000000092d289c10 */ /* 0x000fe4000a7ea426 */
[----:B------:R-:W-:-:S03]  /*9950*/  IADD3 R28, P4, R28, UR22, RZ ;  /* 0x000000161c1c7c10 */ /* 0x000fc6000ff9e0ff */
[----:B------:R-:W-:Y:S01]  /*9960*/  @!P1 IMAD.X R35, R40, 0x1, R47, P3 ;  /* 0x0000000128239824 */ /* 0x000fe200018e062f */
[----:B----4-:R-:W-:-:S04]  /*9970*/  LOP3.LUT R30, R30, 0xff, RZ, 0xc0, !PT ;  /* 0x000000ff1e1e7812 */ /* 0x010fc800078ec0ff */
[----:B------:R-:W-:-:S05]  /*9980*/  F2FP.F16.E4M3.UNPACK_B R30, R30 ;  /* 0x0000001eff1e723e */ /* 0x000fca00020006ff */
[----:B------:R-:W-:-:S05]  /*9990*/  HADD2.F32 R30, -RZ, R30.H0_H0 ;  /* 0x2000001eff1e7230 */ /* 0x000fca0000004100 */
[----:B------:R-:W-:Y:S01]  /*99a0*/  FMUL R31, R30, UR17 ;  /* 0x000000111e1f7c20 */ /* 0x000fe20008400000 */
[----:B------:R-:W-:Y:S01]  /*99b0*/  IMAD.X R30, RZ, RZ, R41, P0 ;  /* 0x000000ffff1e7224 */ /* 0x000fe200000e0629 */
[----:B------:R-:W-:Y:S02]  /*99c0*/  ISETP.GE.AND P0, PT, R37, 0x101, PT ;  /* 0x000001012500780c */ /* 0x000fe40003f06270 */
[----:B------:R-:W-:Y:S01]  /*99d0*/  FFMA R31, R164, UR18, R31 ;  /* 0x00000012a41f7c23 */ /* 0x000fe2000800001f */
[----:B------:R-:W-:Y:S01]  /*99e0*/  IMAD R30, R30, UR20, RZ ;  /* 0x000000141e1e7c24 */ /* 0x000fe2000f8e02ff */
[----:B------:R-:W-:-:S03]  /*99f0*/  ISETP.LT.OR P2, PT, R36, 0x1, !P0 ;  /* 0x000000012400780c */ /* 0x000fc60004741670 */
[--C-:B------:R-:W-:Y:S01]  /*9a00*/  IMAD R43, R43, UR21, R30.reuse ;  /* 0x000000152b2b7c24 */ /* 0x100fe2000f8e021e */
[----:B------:R-:W-:Y:S02]  /*9a10*/  F2FP.SATFINITE.E4M3.F32.PACK_AB_MERGE_C R45, RZ, R31, RZ ;  /* 0x0000001fff2d723e */ /* 0x000fe400048070ff */
[----:B------:R-:W-:Y:S02]  /*9a20*/  PRMT R30, RZ, 0x7610, R30 ;  /* 0x00007610ff1e7816 */ /* 0x000fe4000000001e */
[----:B------:R-:W-:Y:S01]  /*9a30*/  IADD3.X R29, R29, UR23, R43, P4, !PT ;  /* 0x000000171d1d7c10 */ /* 0x000fe2000a7fe42b */
[----:B------:R0:W-:Y:S04]  /*9a40*/  @!P1 STG.E.U8 desc[UR30][R34.64+0x39], R45 ;  /* 0x0000392d22009986 */ /* 0x0001e8000c10111e */
[----:B------:R-:W2:Y:S01]  /*9a50*/  @!P2 LDG.E.U8 R30, desc[UR30][R28.64] ;  /* 0x0000001e1c1ea981 */ /* 0x000ea2000c1e1100 */
[----:B------:R-:W1:Y:S01]  /*9a60*/  @!P2 LDC.64 R42, c[0x0][0x5c0] ;  /* 0x00017000ff2aab82 */ /* 0x000e620000000a00 */
[----:B------:R-:W-:-:S02]  /*9a70*/  ISETP.LT.OR P3, PT, R36, 0x2, !P0 ;  /* 0x000000022400780c */ /* 0x000fc40004761670 */
[----:B0-----:R-:W-:-:S11]  /*9a80*/  PRMT R34, RZ, 0x7610, R34 ;  /* 0x00007610ff227816 */ /* 0x001fd60000000022 */
[----:B------:R-:W0:Y:S01]  /*9a90*/  @!P3 LDC.64 R46, c[0x0][0x5c0] ;  /* 0x00017000ff2ebb82 */ /* 0x000e220000000a00 */
        /* <DEDUP_REMOVED lines=10> */
[----:B------:R-:W-:-:S05]  /*9b40*/  IADD3 R43, P1, R39, 0x108, RZ ;  /* 0x00000108272b7810 */ /* 0x000fca0007f3e0ff */
[----:B------:R-:W-:Y:S01]  /*9b50*/  IMAD.X R40, RZ, RZ, R41, P1 ;  /* 0x000000ffff287224 */ /* 0x000fe200008e0629 */
[----:B------:R-:W-:Y:S01]  /*9b60*/  ISETP.GE.AND P1, PT, R37, 0x109, PT ;  /* 0x000001092500780c */ /* 0x000fe20003f26270 */
[----:B-1----:R-:W-:-:S03]  /*9b70*/  IMAD.WIDE.U32 R30, R43, UR20, R32 ;  /* 0x000000142b1e7c25 */ /* 0x002fc6000f8e0020 */
[----:B------:R-:W-:Y:S01]  /*9b80*/  ISETP.LT.OR P2, PT, R36, 0x1, !P1 ;  /* 0x000000012400780c */ /* 0x000fe20004f41670 */
[----:B------:R-:W-:-:S04]  /*9b90*/  IMAD R40, R40, UR20, RZ ;  /* 0x0000001428287c24 */ /* 0x000fc8000f8e02ff */
[--C-:B------:R-:W-:Y:S01]  /*9ba0*/  IMAD R43, R43, UR21, R40.reuse ;  /* 0x000000152b2b7c24 */ /* 0x100fe2000f8e0228 */
[----:B------:R-:W-:Y:S02]  /*9bb0*/  PRMT R40, RZ, 0x7610, R40 ;  /* 0x00007610ff287816 */ /* 0x000fe40000000028 */
[----:B--2---:R-:W-:-:S04]  /*9bc0*/  LOP3.LUT R34, R34, 0xff, RZ, 0xc0, !PT ;  /* 0x000000ff22227812 */ /* 0x004fc800078ec0ff */
[----:B------:R-:W-:-:S05]  /*9bd0*/  F2FP.F16.E4M3.UNPACK_B R34, R34 ;  /* 0x00000022ff22723e */ /* 0x000fca00020006ff */
[----:B------:R-:W-:Y:S01]  /*9be0*/  HADD2.F32 R35, -RZ, R34.H0_H0 ;  /* 0x20000022ff237230 */ /* 0x000fe20000004100 */
[----:B0-----:R-:W-:-:S04]  /*9bf0*/  @!P3 IADD3 R34, P4, P5, R26, UR12, R46 ;  /* 0x0000000c1a22bc10 */ /* 0x001fc8000fd9e02e */
[----:B------:R-:W-:-:S04]  /*9c00*/  FMUL R35, R35, UR17 ;  /* 0x0000001123237c20 */ /* 0x000fc80008400000 */
[----:B------:R-:W-:Y:S01]  /*9c10*/  FFMA R162, R162, UR18, R35 ;  /* 0x00000012a2a27c23 */ /* 0x000fe20008000023 */
[----:B------:R-:W-:Y:S02]  /*9c20*/  @!P3 IADD3.X R35, R38, UR11, R47, P4, P5 ;  /* 0x0000000b2623bc10 */ /* 0x000fe4000a7ea42f */
[----:B------:R-:W-:Y:S01]  /*9c30*/  IADD3 R30, P4, R30, UR22, RZ ;  /* 0x000000161e1e7c10 */ /* 0x000fe2000ff9e0ff */
[----:B------:R-:W0:Y:S01]  /*9c40*/  @!P2 LDC.64 R46, c[0x0][0x5c0] ;  /* 0x00017000ff2eab82 */ /* 0x000e220000000a00 */
[----:B------:R-:W-:Y:S02]  /*9c50*/  F2FP.SATFINITE.E4M3.F32.PACK_AB_MERGE_C R45, RZ, R162, RZ ;  /* 0x000000a2ff2d723e */ /* 0x000fe400048070ff */
[----:B------:R-:W-:-:S03]  /*9c60*/  IADD3.X R31, R31, UR23, R43, P4, !PT ;  /* 0x000000171f1f7c10 */ /* 0x000fc6000a7fe42b */
[----:B------:R0:W-:Y:S04]  /*9c70*/  @!P3 STG.E.U8 desc[UR30][R34.64+0x1], R45 ;  /* 0x0000012d2200b986 */ /* 0x0001e8000c10111e */
[----:B------:R-:W2:Y:S01]  /*9c80*/  @!P2 LDG.E.U8 R40, desc[UR30][R30.64] ;  /* 0x0000001e1e28a981 */ /* 0x000ea2000c1e1100 */
        /* <DEDUP_REMOVED lines=8> */
[----:B--2---:R-:W-:-:S04]  /*9d10*/  LOP3.LUT R40, R40, 0xff, RZ, 0xc0, !PT ;  /* 0x000000ff28287812 */ /* 0x004fc800078ec0ff */
[----:B------:R-:W-:-:S05]  /*9d20*/  F2FP.F16.E4M3.UNPACK_B R40, R40 ;  /* 0x00000028ff28723e */ /* 0x000fca00020006ff */
[----:B------:R-:W-:-:S05]  /*9d30*/  HADD2.F32 R40, -RZ, R40.H0_H0 ;  /* 0x20000028ff287230 */ /* 0x000fca0000004100 */
[----:B------:R-:W-:-:S04]  /*9d40*/  FMUL R40, R40, UR17 ;  /* 0x0000001128287c20 */ /* 0x000fc80008400000 */
[----:B------:R-:W-:-:S05]  /*9d50*/  FFMA R40, R161, UR18, R40 ;  /* 0x00000012a1287c23 */ /* 0x000fca0008000028 */
[----:B------:R-:W-:Y:S02]  /*9d60*/  F2FP.SATFINITE.E4M3.F32.PACK_AB_MERGE_C R45, RZ, R40, RZ ;  /* 0x00000028ff2d723e */ /* 0x000fe400048070ff */
[----:B------:R-:W-:-:S03]  /*9d70*/  PRMT R40, RZ, 0x7610, R40 ;  /* 0x00007610ff287816 */ /* 0x000fc60000000028 */
[----:B------:R0:W-:Y:S04]  /*9d80*/  @!P2 STG.E.U8 desc[UR30][R34.64], R45 ;  /* 0x0000002d2200a986 */ /* 0x0001e8000c10111e */
[----:B------:R-:W2:Y:S01]  /*9d90*/  @!P3 LDG.E.U8 R40, desc[UR30][R30.64+0x1] ;  /* 0x0000011e1e28b981 */ /* 0x000ea2000c1e1100 */
[----:B------:R-:W-:Y:S01]  /*9da0*/  IMAD.U32 R47, RZ, RZ, UR12 ;  /* 0x0000000cff2f7e24 */ /* 0x000fe2000f8e00ff */
[----:B------:R-:W-:Y:S01]  /*9db0*/  ISETP.LT.OR P2, PT, R36, 0x9, !P0 ;  /* 0x000000092400780c */ /* 0x000fe20004741670 */
[----:B------:R-:W-:-:S03]  /*9dc0*/  IMAD.U32 R51, RZ, RZ, UR11 ;  /* 0x0000000bff337e24 */ /* 0x000fc6000f8e00ff */
[----:B------:R-:W-:Y:S02]  /*9dd0*/  @!P3 IADD3 R47, P4, P5, R47, UR10, R26 ;  /* 0x0000000a2f2fbc10 */ /* 0x000fe4000fd9e01a */
[----:B--2---:R-:W-:-:S04]  /*9de0*/  LOP3.LUT R40, R40, 0xff, RZ, 0xc0, !PT ;  /* 0x000000ff28287812 */ /* 0x004fc800078ec0ff */
        /* <DEDUP_REMOVED lines=11> */
[----:B------:R-:W2:Y:S01]  /*9ea0*/  @!P2 LDG.E.U8 R40, desc[UR30][R28.64+0x8] ;  /* 0x0000081e1c28a981 */ /* 0x000ea2000c1e1100 */
[----:B------:R-:W-:-:S02]  /*9eb0*/  ISETP.LT.OR P3, PT, R36, 0xa, !P0 ;  /* 0x0000000a2400780c */ /* 0x000fc40004761670 */
[----:B-1----:R-:W-:-:S11]  /*9ec0*/  PRMT R34, RZ, 0x7610, R34 ;  /* 0x00007610ff227816 */ /* 0x002fd60000000022 */
[----:B------:R-:W1:Y:S01]  /*9ed0*/  @!P3 LDC.64 R46, c[0x0][0x5c0] ;  /* 0x00017000ff2ebb82 */ /* 0x000e620000000a00 */
[----:B0-----:R-:W-:-:S04]  /*9ee0*/  @!P2 IADD3 R42, P4, P5, R26, UR12, R42 ;  /* 0x0000000c1a2aac10 */ /* 0x001fc8000fd9e02a */
[----:B------:R-:W-:Y:S02]  /*9ef0*/  @!P2 IADD3.X R43, R38, UR11, R43, P4, P5 ;  /* 0x0000000b262bac10 */ /* 0x000fe4000a7ea42b */
[----:B--2---:R-:W-:-:S04]  /*9f00*/  LOP3.LUT R40, R40, 0xff, RZ, 0xc0, !PT ;  /* 0x000000ff28287812 */ /* 0x004fc800078ec0ff */
[----:B------:R-:W-:-:S05]  /*9f10*/  F2FP.F16.E4M3.UNPACK_B R40, R40 ;  /* 0x00000028ff28723e */ /* 0x000fca00020006ff */
[----:B------:R-:W-:-:S05]  /*9f20*/  HADD2.F32 R40, -RZ, R40.H0_H0 ;  /* 0x20000028ff287230 */ /* 0x000fca0000004100 */
[----:B------:R-:W-:-:S04]  /*9f30*/  FMUL R40, R40, UR17 ;  /* 0x0000001128287c20 */ /* 0x000fc80008400000 */
[----:B------:R-:W-:-:S05]  /*9f40*/  FFMA R40, R159, UR18, R40 ;  /* 0x000000129f287c23 */ /* 0x000fca0008000028 */
[----:B------:R-:W-:-:S05]  /*9f50*/  F2FP.SATFINITE.E4M3.F32.PACK_AB_MERGE_C R45, RZ, R40, RZ ;  /* 0x00000028ff2d723e */ /* 0x000fca00048070ff */
[----:B------:R0:W-:Y:S04]  /*9f60*/  @!P2 STG.E.U8 desc[UR30][R42.64+0x8], R45 ;  /* 0x0000082d2a00a986 */ /* 0x0001e8000c10111e */
[----:B------:R-:W2:Y:S01]  /*9f70*/  @!P3 LDG.E.U8 R34, desc[UR30][R28.64+0x9] ;  /* 0x0000091e1c22b981 */ /* 0x000ea2000c1e1100 */
[----:B------:R-:W-:Y:S02]  /*9f80*/  ISETP.LT.OR P2, PT, R36, 0x9, !P1 ;  /* 0x000000092400780c */ /* 0x000fe40004f41670 */
[----:B------:R-:W-:Y:S02]  /*9f90*/  PRMT R40, RZ, 0x7610, R40 ;  /* 0x00007610ff287816 */ /* 0x000fe40000000028 */
[----:B--2---:R-:W-:-:S04]  /*9fa0*/  LOP3.LUT R34, R34, 0xff, RZ, 0xc0, !PT ;  /* 0x000000ff22227812 */ /* 0x004fc800078ec0ff */
        /* <DEDUP_REMOVED lines=9> */
[----:B------:R-:W2:Y:S01]  /*a040*/  @!P2 LDG.E.U8 R40, desc[UR30][R30.64+0x8] ;  /* 0x0000081e1e28a981 */ /* 0x000ea2000c1e1100 */
        /* <DEDUP_REMOVED lines=18> */
[----:B------:R-:W-:-:S04]  /*a170*/  ISETP.LT.OR P2, PT, R36, 0x11, !P0 ;  /* 0x000000112400780c */ /* 0x000fc80004741670 */
        /* <DEDUP_REMOVED lines=73> */
[----:B------:R-:W-:-:S13]  /*a610*/  ISETP.LT.OR P3, PT, R36, 0x1a, !P0 ;  /* 0x0000001a2400780c */ /* 0x000fda0004761670 */
[----:B-1----:R-:W1:Y:S01]  /*a620*/  @!P3 LDC.64 R34, c[0x0][0x5c0] ;  /* 0x00017000ff22bb82 */ /* 0x002e620000000a00 */
[----:B0-----:R-:W-:-:S04]  /*a630*/  @!P2 IADD3 R42, P4, P5, R26, UR12, R42 ;  /* 0x0000000c1a2aac10 */ /* 0x001fc8000fd9e02a */
[----:B------:R-:W-:Y:S02]  /*a640*/  @!P2 IADD3.X R43, R38, UR11, R43, P4, P5 ;  /* 0x0000000b262bac10 */ /* 0x000fe4000a7ea42b */
[----:B--2---:R-:W-:-:S04]  /*a650*/  LOP3.LUT R40, R40, 0xff, RZ, 0xc0, !PT ;  /* 0x000000ff28287812 */ /* 0x004fc800078ec0ff */
[----:B------:R-:W-:-:S05]  /*a660*/  F2FP.F16.E4M3.UNPACK_B R40, R40 ;  /* 0x00000028ff28723e */ /* 0x000fca00020006ff */
[----:B------:R-:W-:-:S05]  /*a670*/  HADD2.F32 R40, -RZ, R40.H0_H0 ;  /* 0x20000028ff287230 */ /* 0x000fca0000004100 */
[----:B------:R-:W-:-:S04]  /*a680*/  FMUL R40, R40, UR17 ;  /* 0x0000001128287c20 */ /* 0x000fc80008400000 */
[----:B------:R-:W-:Y:S01]  /*a690*/  FFMA R40, R23, UR18, R40 ;  /* 0x0000001217287c23 */ /* 0x000fe20008000028 */
[----:B------:R-:W-:-:S04]  /*a6a0*/  PRMT R23, RZ, 0x7610, R23 ;  /* 0x00007610ff177816 */ /* 0x000fc80000000017 */
[----:B------:R-:W-:-:S05]  /*a6b0*/  F2FP.SATFINITE.E4M3.F32.PACK_AB_MERGE_C R45, RZ, R40, RZ ;  /* 0x00000028ff2d723e */ /* 0x000fca00048070ff */
[----:B------:R0:W-:Y:S04]  /*a6c0*/  @!P2 STG.E.U8 desc[UR30][R42.64+0x18], R45 ;  /* 0x0000182d2a00a986 */ /* 0x0001e8000c10111e */
[----:B------:R-:W2:Y:S01]  /*a6d0*/  @!P3 LDG.E.U8 R23, desc[UR30][R28.64+0x19] ;  /* 0x0000191e1c17b981 */ /* 0x000ea2000c1e1100 */
[----:B------:R-:W-:Y:S02]  /*a6e0*/  ISETP.LT.OR P2, PT, R36, 0x19, !P1 ;  /* 0x000000192400780c */ /* 0x000fe40004f41670 */
[----:B-1----:R-:W-:-:S04]  /*a6f0*/  @!P3 IADD3 R34, P4, P5, R26, UR12, R34 ;  /* 0x0000000c1a22bc10 */ /* 0x002fc8000fd9e022 */
[----:B------:R-:W-:-:S07]  /*a700*/  @!P3 IADD3.X R35, R38, UR11, R35, P4, P5 ;  /* 0x0000000b2623bc10 */ /* 0x000fce000a7ea423 */
[----:B0-----:R-:W0:Y:S01]  /*a710*/  @!P2 LDC.64 R44, c[0x0][0x5c0] ;  /* 0x00017000ff2cab82 */ /* 0x001e220000000a00 */
        /* <DEDUP_REMOVED lines=9> */
[----:B------:R-:W-:Y:S01]  /*a7b0*/  IMAD.U32 R43, RZ, RZ, UR12 ;  /* 0x0000000cff2b7e24 */ /* 0x000fe2000f8e00ff */
[----:B------:R-:W-:Y:S01]  /*a7c0*/  ISETP.LT.OR P3, PT, R36, 0x1a, !P1 ;  /* 0x0000001a2400780c */ /* 0x000fe20004f61670 */
[----:B------:R-:W-:-:S03]  /*a7d0*/  IMAD.U32 R47, RZ, RZ, UR11 ;  /* 0x0000000bff2f7e24 */ /* 0x000fc6000f8e00ff */
[----:B------:R-:W-:-:S04]  /*a7e0*/  @!P2 IADD3 R43, P4, P5, R43, UR10, R26 ;  /* 0x0000000a2b2bac10 */ /* 0x000fc8000fd9e01a */
[----:B-1----:R-:W-:Y:S02]  /*a7f0*/  @!P2 IADD3.X R34, R47, UR9, R38, P4, P5 ;  /* 0x000000092f22ac10 */ /* 0x002fe4000a7ea426 */
[----:B--2---:R-:W-:-:S04]  /*a800*/  LOP3.LUT R22, R22, 0xff, RZ, 0xc0, !PT ;  /* 0x000000ff16167812 */ /* 0x004fc800078ec0ff */
[----:B------:R-:W-:-:S05]  /*a810*/  F2FP.F16.E4M3.UNPACK_B R22, R22 ;  /* 0x00000016ff16723e */ /* 0x000fca00020006ff */
[----:B------:R-:W-:-:S05]  /*a820*/  HADD2.F32 R22, -RZ, R22.H0_H0 ;  /* 0x20000016ff167230 */ /* 0x000fca0000004100 */
[----:B------:R-:W-:Y:S01]  /*a830*/  FMUL R40, R22, UR17 ;  /* 0x0000001116287c20 */ /* 0x000fe20008400000 */
[----:B0-----:R-:W-:-:S03]  /*a840*/  @!P2 IADD3 R22, P4, R43, R44, RZ ;  /* 0x0000002c2b16a210 */ /* 0x001fc60007f9e0ff */
[----:B------:R-:W-:Y:S01]  /*a850*/  FFMA R40, R21, UR18, R40 ;  /* 0x0000001215287c23 */ /* 0x000fe20008000028 */
[----:B------:R-:W-:Y:S01]  /*a860*/  PRMT R21, RZ, 0x7610, R21 ;  /* 0x00007610ff157816 */ /* 0x000fe20000000015 */
[----:B------:R-:W-:Y:S02]  /*a870*/  @!P2 IMAD.X R23, R34, 0x1, R45, P4 ;  /* 0x000000012217a824 */ /* 0x000fe400020e062d */
[----:B------:R-:W0:Y:S01]  /*a880*/  @!P3 LDC.64 R44, c[0x0][0x5c0] ;  /* 0x00017000ff2cbb82 */ /* 0x000e220000000a00 */
[----:B------:R-:W-:-:S05]  /*a890*/  F2FP.SATFINITE.E4M3.F32.PACK_AB_MERGE_C R35, RZ, R40, RZ ;  /* 0x00000028ff23723e */ /* 0x000fca00048070ff */
[----:B------:R0:W-:Y:S04]  /*a8a0*/  @!P2 STG.E.U8 desc[UR30][R22.64+0x18], R35 ;  /* 0x000018231600a986 */ /* 0x0001e8000c10111e */
[----:B------:R-:W2:Y:S01]  /*a8b0*/  @!P3 LDG.E.U8 R21, desc[UR30][R30.64+0x19] ;  /* 0x0000191e1e15b981 */ /* 0x000ea2000c1e1100 */
[----:B------:R-:W-:Y:S01]  /*a8c0*/  IMAD.U32 R43, RZ, RZ, UR12 ;  /* 0x0000000cff2b7e24 */ /* 0x000fe2000f8e00ff */
[----:B------:R-:W-:-:S04]  /*a8d0*/  ISETP.LT.OR P2, PT, R36, 0x21, !P0 ;  /* 0x000000212400780c */ /* 0x000fc80004741670 */
        /* <DEDUP_REMOVED lines=14> */
[----:B------:R-:W-:-:S13]  /*a9c0*/  ISETP.LT.OR P3, PT, R36, 0x22, !P0 ;  /* 0x000000222400780c */ /* 0x000fda0004761670 */
[----:B-1----:R-:W1:Y:S01]  /*a9d0*/  @!P3 LDC.64 R22, c[0x0][0x5c0] ;  /* 0x00017000ff16bb82 */ /* 0x002e620000000a00 */
[----:B--2---:R-:W-:-:S04]  /*a9e0*/  LOP3.LUT R20, R20, 0xff, RZ, 0xc0, !PT ;  /* 0x000000ff14147812 */ /* 0x004fc800078ec0ff */
[----:B------:R-:W-:-:S05]  /*a9f0*/  F2FP.F16.E4M3.UNPACK_B R20, R20 ;  /* 0x00000014ff14723e */ /* 0x000fca00020006ff */
[----:B------:R-:W-:-:S05]  /*aa00*/  HADD2.F32 R20, -RZ, R20.H0_H0 ;  /* 0x20000014ff147230 */ /* 0x000fca0000004100 */
[----:B------:R-:W-:Y:S01]  /*aa10*/  FMUL R34, R20, UR17 ;  /* 0x0000001114227c20 */ /* 0x000fe20008400000 */
[----:B0-----:R-:W-:-:S03]  /*aa20*/  @!P2 IADD3 R20, P4, P5, R26, UR12, R42 ;  /* 0x0000000c1a14ac10 */ /* 0x001fc6000fd9e02a */
[----:B------:R-:W-:Y:S01]  /*aa30*/  FFMA R34, R19, UR18, R34 ;  /* 0x0000001213227c23 */ /* 0x000fe20008000022 */
[----:B------:R-:W-:Y:S02]  /*aa40*/  @!P2 IADD3.X R21, R38, UR11, R43, P4, P5 ;  /* 0x0000000b2615ac10 */ /* 0x000fe4000a7ea42b */
[----:B------:R-:W-:Y:S02]  /*aa50*/  PRMT R19, RZ, 0x7610, R19 ;  /* 0x00007610ff137816 */ /* 0x000fe40000000013 */
        /* <DEDUP_REMOVED lines=210> */
[----:B------:R-:W-:Y:S01]  /*b780*/  IADD3 R9, P0, R39, 0x180, RZ ;  /* 0x0000018027097810 */ /* 0x000fe20007f1e0ff */
[----:B------:R-:W-:-:S04]  /*b790*/  IMAD.U32 R15, RZ, RZ, UR12 ;  /* 0x0000000cff0f7e24 */ /* 0x000fc8000f8e00ff */
[----:B------:R-:W-:Y:S01]  /*b7a0*/  IMAD.X R8, RZ, RZ, R41, P0 ;  /* 0x000000ffff087224 */ /* 0x000fe200000e0629 */
[----:B------:R-:W-:Y:S01]  /*b7b0*/  ISETP.GE.AND P0, PT, R37, 0x181, PT ;  /* 0x000001812500780c */ /* 0x000fe20003f06270 */
[----:B-1----:R-:W-:Y:S01]  /*b7c0*/  IMAD.U32 R11, RZ, RZ, UR11 ;  /* 0x0000000bff0b7e24 */ /* 0x002fe2000f8e00ff */
[----:B------:R-:W-:Y:S01]  /*b7d0*/  @!P1 IADD3 R7, P4, P5, R15, UR10, R26 ;  /* 0x0000000a0f079c10 */ /* 0x000fe2000fd9e01a */
[----:B------:R-:W-:Y:S01]  /*b7e0*/  IMAD R6, R8, UR20, RZ ;  /* 0x0000001408067c24 */ /* 0x000fe2000f8e02ff */
[----:B------:R-:W-:Y:S02]  /*b7f0*/  ISETP.LT.OR P2, PT, R36, 0x1, !P0 ;  /* 0x000000012400780c */ /* 0x000fe40004741670 */
[----:B0-----:R-:W-:Y:S01]  /*b800*/  @!P1 IADD3 R8, P3, R7, R12, RZ ;  /* 0x0000000c07089210 */ /* 0x001fe20007f7e0ff */
[----:B------:R-:W-:Y:S01]  /*b810*/  IMAD R7, R9, UR21, R6 ;  /* 0x0000001509077c24 */ /* 0x000fe2000f8e0206 */
[----:B------:R-:W-:Y:S02]  /*b820*/  @!P1 IADD3.X R12, R11, UR9, R38, P4, P5 ;  /* 0x000000090b0c9c10 */ /* 0x000fe4000a7ea426 */
[----:B------:R-:W-:-:S02]  /*b830*/  PRMT R6, RZ, 0x7610, R6 ;  /* 0x00007610ff067816 */ /* 0x000fc40000000006 */
[----:B--2---:R-:W-:-:S04]  /*b840*/  LOP3.LUT R5, R5, 0xff, RZ, 0xc0, !PT ;  /* 0x000000ff05057812 */ /* 0x004fc800078ec0ff */
[----:B------:R-:W-:-:S05]  /*b850*/  F2FP.F16.E4M3.UNPACK_B R5, R5 ;  /* 0x00000005ff05723e */ /* 0x000fca00020006ff */
[----:B------:R-:W-:-:S05]  /*b860*/  HADD2.F32 R5, -RZ, R5.H0_H0 ;  /* 0x20000005ff057230 */ /* 0x000fca0000004100 */
[----:B------:R-:W-:-:S04]  /*b870*/  FMUL R5, R5, UR17 ;  /* 0x0000001105057c20 */ /* 0x000fc80008400000 */
[----:B------:R-:W-:Y:S01]  /*b880*/  FFMA R10, R4, UR18, R5 ;  /* 0x00000012040a7c23 */ /* 0x000fe20008000005 */
[----:B------:R-:W-:-:S04]  /*b890*/  IMAD.WIDE.U32 R4, R9, UR20, R32 ;  /* 0x0000001409047c25 */ /* 0x000fc8000f8e0020 */
[----:B------:R-:W-:Y:S01]  /*b8a0*/  @!P1 IMAD.X R9, R12, 0x1, R13, P3 ;  /* 0x000000010c099824 */ /* 0x000fe200018e060d */
[----:B------:R-:W-:Y:S01]  /*b8b0*/  IADD3 R4, P4, R4, UR22, RZ ;  /* 0x0000001604047c10 */ /* 0x000fe2000ff9e0ff */
[----:B------:R-:W0:Y:S01]  /*b8c0*/  @!P2 LDC.64 R12, c[0x0][0x5c0] ;  /* 0x00017000ff0cab82 */ /* 0x000e220000000a00 */
[----:B------:R-:W-:Y:S02]  /*b8d0*/  F2FP.SATFINITE.E4M3.F32.PACK_AB_MERGE_C R11, RZ, R10, RZ ;  /* 0x0000000aff0b723e */ /* 0x000fe400048070ff */
[----:B------:R-:W-:-:S03]  /*b8e0*/  IADD3.X R5, R5, UR23, R7, P4, !PT ;  /* 0x0000001705057c10 */ /* 0x000fc6000a7fe407 */
[----:B------:R1:W-:Y:S04]  /*b8f0*/  @!P1 STG.E.U8 desc[UR30][R8.64+0x39], R11 ;  /* 0x0000390b08009986 */ /* 0x0003e8000c10111e */
[----:B------:R-:W2:Y:S01]  /*b900*/  @!P2 LDG.E.U8 R6, desc[UR30][R4.64] ;  /* 0x0000001e0406a981 */ /* 0x000ea2000c1e1100 */
[----:B------:R-:W-:Y:S01]  /*b910*/  @!P2 IMAD.MOV.U32 R7, RZ, RZ, R38 ;  /* 0x000000ffff07a224 */ /* 0x000fe200078e0026 */
[----:B------:R-:W-:Y:S02]  /*b920*/  ISETP.LT.OR P3, PT, R36, 0x2, !P0 ;  /* 0x000000022400780c */ /* 0x000fe40004761670 */
[----:B--2---:R-:W-:-:S04]  /*b930*/  LOP3.LUT R6, R6, 0xff, RZ, 0xc0, !PT ;  /* 0x000000ff06067812 */ /* 0x004fc800078ec0ff */
[----:B------:R-:W-:-:S05]  /*b940*/  F2FP.F16.E4M3.UNPACK_B R6, R6 ;  /* 0x00000006ff06723e */ /* 0x000fca00020006ff */
[----:B------:R-:W-:-:S05]  /*b950*/  HADD2.F32 R6, -RZ, R6.H0_H0 ;  /* 0x20000006ff067230 */ /* 0x000fca0000004100 */
[----:B------:R-:W-:Y:S01]  /*b960*/  FMUL R10, R6, UR17 ;  /* 0x00000011060a7c20 */ /* 0x000fe20008400000 */
[----:B------:R-:W-:-:S03]  /*b970*/  @!P2 IMAD.MOV.U32 R6, RZ, RZ, R26 ;  /* 0x000000ffff06a224 */ /* 0x000fc600078e001a */
[----:B-----5:R-:W-:Y:S01]  /*b980*/  FFMA R10, R3, UR18, R10 ;  /* 0x00000012030a7c23 */ /* 0x020fe2000800000a */
[----:B------:R-:W-:-:S04]  /*b990*/  @!P2 IMAD.WIDE.U32 R6, R24, 0x180, R6 ;  /* 0x000001801806a825 */ /* 0x000fc800078e0006 */
[----:B------:R-:W-:Y:S01]  /*b9a0*/  @!P2 IMAD R3, R25, 0x180, RZ ;  /* 0x000001801903a824 */ /* 0x000fe200078e02ff */
[----:B0-----:R-:W-:Y:S02]  /*b9b0*/  @!P2 IADD3 R6, P1, R6, R12, RZ ;  /* 0x0000000c0606a210 */ /* 0x001fe40007f3e0ff */
[----:B-1----:R-:W-:Y:S02]  /*b9c0*/  F2FP.SATFINITE.E4M3.F32.PACK_AB_MERGE_C R9, RZ, R10, RZ ;  /* 0x0000000aff09723e */ /* 0x002fe400048070ff */
[--C-:B------:R-:W-:Y:S02]  /*b9d0*/  @!P2 IADD3.X R7, R13, R7, R3.reuse, P1, !PT ;  /* 0x000000070d07a210 */ /* 0x100fe40000ffe403 */
[----:B------:R-:W-:Y:S01]  /*b9e0*/  PRMT R3, RZ, 0x7610, R3 ;  /* 0x00007610ff037816 */ /* 0x000fe20000000003 */
[----:B------:R-:W0:Y:S02]  /*b9f0*/  @!P3 LDC.64 R12, c[0x0][0x5c0] ;  /* 0x00017000ff0cbb82 */ /* 0x000e240000000a00 */
[----:B------:R1:W-:Y:S04]  /*ba00*/  @!P2 STG.E.U8 desc[UR30][R6.64], R9 ;  /* 0x000000090600a986 */ /* 0x0003e8000c10111e */
[----:B------:R-:W2:Y:S01]  /*ba10*/  @!P3 LDG.E.U8 R3, desc[UR30][R4.64+0x1] ;  /* 0x0000011e0403b981 */ /* 0x000ea2000c1e1100 */
[----:B------:R-:W-:-:S05]  /*ba20*/  IADD3 R39, P1, R39, 0x188, RZ ;  /* 0x0000018827277810 */ /* 0x000fca0007f3e0ff */
[----:B------:R-:W-:Y:S01]  /*ba30*/  IMAD.X R40, RZ, RZ, R41, P1 ;  /* 0x000000ffff287224 */ /* 0x000fe200008e0629 */
[----:B------:R-:W-:Y:S01]  /*ba40*/  ISETP.GE.AND P1, PT, R37, 0x189, PT ;  /* 0x000001892500780c */ /* 0x000fe20003f26270 */
[----:B------:R-:W-:-:S03]  /*ba50*/  IMAD.WIDE.U32 R32, R39, UR20, R32 ;  /* 0x0000001427207c25 */ /* 0x000fc6000f8e0020 */
[----:B------:R-:W-:Y:S01]  /*ba60*/  ISETP.LT.OR P2, PT, R36, 0x1, !P1 ;  /* 0x000000012400780c */ /* 0x000fe20004f41670 */
[----:B------:R-:W-:Y:S02]  /*ba70*/  IMAD R40, R40, UR20, RZ ;  /* 0x0000001428287c24 */ /* 0x000fe4000f8e02ff */
[----:B-1----:R-:W-:Y:S02]  /*ba80*/  @!P3 IMAD R6, R25, 0x180, RZ ;  /* 0x000001801906b824 */ /* 0x002fe400078e02ff */
[----:B------:R-:W-:Y:S01]  /*ba90*/  IMAD R39, R39, UR21, R40 ;  /* 0x0000001527277c24 */ /* 0x000fe2000f8e0228 */
[----:B--2---:R-:W-:-:S04]  /*baa0*/  LOP3.LUT R3, R3, 0xff, RZ, 0xc0, !PT ;  /* 0x000000ff03037812 */ /* 0x004fc800078ec0ff */
[----:B------:R-:W-:-:S05]  /*bab0*/  F2FP.F16.E4M3.UNPACK_B R3, R3 ;  /* 0x00000003ff03723e */ /* 0x000fca00020006ff */
[----:B------:R-:W-:-:S05]  /*bac0*/  HADD2.F32 R3, -RZ, R3.H0_H0 ;  /* 0x20000003ff037230 */ /* 0x000fca0000004100 */
[----:B------:R-:W-:-:S04]  /*bad0*/  FMUL R3, R3, UR17 ;  /* 0x0000001103037c20 */ /* 0x000fc80008400000 */
[----:B------:R-:W-:Y:S01]  /*bae0*/  FFMA R10, R2, UR18, R3 ;  /* 0x00000012020a7c23 */ /* 0x000fe20008000003 */
[----:B------:R-:W-:Y:S02]  /*baf0*/  @!P3 IMAD.MOV.U32 R2, RZ, RZ, R26 ;  /* 0x000000ffff02b224 */ /* 0x000fe400078e001a */
[----:B------:R-:W-:Y:S02]  /*bb00*/  @!P3 IMAD.MOV.U32 R3, RZ, RZ, R38 ;  /* 0x000000ffff03b224 */ /* 0x000fe400078e0026 */
[----:B------:R-:W-:Y:S01]  /*bb10*/  F2FP.SATFINITE.E4M3.F32.PACK_AB_MERGE_C R11, RZ, R10, RZ ;  /* 0x0000000aff0b723e */ /* 0x000fe200048070ff */
[----:B------:R-:W-:-:S03]  /*bb20*/  @!P3 IMAD.WIDE.U32 R2, R24, 0x180, R2 ;  /* 0x000001801802b825 */ /* 0x000fc600078e0002 */
[----:B0-----:R-:W-:Y:S02]  /*bb30*/  @!P3 IADD3 R8, P5, R2, R12, RZ ;  /* 0x0000000c0208b210 */ /* 0x001fe40007fbe0ff */
[----:B------:R-:W-:Y:S02]  /*bb40*/  IADD3 R2, P4, R32, UR22, RZ ;  /* 0x0000001620027c10 */ /* 0x000fe4000ff9e0ff */
[--C-:B------:R-:W-:Y:S02]  /*bb50*/  @!P3 IADD3.X R9, R13, R3, R6.reuse, P5, !PT ;  /* 0x000000030d09b210 */ /* 0x100fe40002ffe406 */
[----:B------:R-:W-:Y:S01]  /*bb60*/  PRMT R6, RZ, 0x7610, R6 ;  /* 0x00007610ff067816 */ /* 0x000fe20000000006 */
[----:B------:R-:W0:Y:S01]  /*bb70*/  @!P2 LDC.64 R12, c[0x0][0x5c0] ;  /* 0x00017000ff0cab82 */ /* 0x000e220000000a00 */
[----:B------:R-:W-:Y:S01]  /*bb80*/  IADD3.X R3, R33, UR23, R39, P4, !PT ;  /* 0x0000001721037c10 */ /* 0x000fe2000a7fe427 */
[----:B------:R1:W-:Y:S04]  /*bb90*/  @!P3 STG.E.U8 desc[UR30][R8.64+0x1], R11 ;  /* 0x0000010b0800b986 */ /* 0x0003e8000c10111e */
[----:B------:R-:W2:Y:S01]  /*bba0*/  @!P2 LDG.E.U8 R6, desc[UR30][R2.64] ;  /* 0x0000001e0206a981 */ /* 0x000ea2000c1e1100 */
[----:B-1----:R-:W-:Y:S01]  /*bbb0*/  @!P2 IMAD R8, R25, 0x180, RZ ;  /* 0x000001801908a824 */ /* 0x002fe200078e02ff */
[----:B--2---:R-:W-:-:S04]  /*bbc0*/  LOP3.LUT R6, R6, 0xff, RZ, 0xc0, !PT ;  /* 0x000000ff06067812 */ /* 0x004fc800078ec0ff */
[----:B------:R-:W-:Y:S02]  /*bbd0*/  F2FP.F16.E4M3.UNPACK_B R7, R6 ;  /* 0x00000006ff07723e */ /* 0x000fe400020006ff */
[----:B------:R-:W-:-:S03]  /*bbe0*/  @!P2 IADD3 R6, P3, R26, UR10, RZ ;  /* 0x0000000a1a06ac10 */ /* 0x000fc6000ff7e0ff */
[----:B------:R-:W-:Y:S01]  /*bbf0*/  HADD2.F32 R10, -RZ, R7.H0_H0 ;  /* 0x20000007ff0a7230 */ /* 0x000fe20000004100 */
[----:B------:R-:W-:Y:S02]  /*bc00*/  @!P2 IADD3.X R7, R38, UR9, RZ, P3, !PT ;  /* 0x000000092607ac10 */ /* 0x000fe40009ffe4ff */
[----:B------:R-:W-:Y:S02]  /*bc10*/  ISETP.LT.OR P3, PT, R36, 0x2, !P1 ;  /* 0x000000022400780c */ /* 0x000fe40004f61670 */
[----:B------:R-:W-:Y:S01]  /*bc20*/  FMUL R10, R10, UR17 ;  /* 0x000000110a0a7c20 */ /* 0x000fe20008400000 */
[----:B------:R-:W-:-:S04]  /*bc30*/  @!P2 IMAD.WIDE.U32 R6, R24, 0x180, R6 ;  /* 0x000001801806a825 */ /* 0x000fc800078e0006 */
[----:B------:R-:W-:Y:S01]  /*bc40*/  FFMA R10, R227, UR18, R10 ;  /* 0x00000012e30a7c23 */ /* 0x000fe2000800000a */
[----:B0-----:R-:W-:Y:S01]  /*bc50*/  @!P2 IADD3 R6, P4, R6, R12, RZ ;  /* 0x0000000c0606a210 */ /* 0x001fe20007f9e0ff */
[----:B------:R-:W2:Y:S03]  /*bc60*/  LDL.LU R227, [R1+0x8] ;  /* 0x0000080001e37983 */ /* 0x000ea60000300800 */
[----:B------:R-:W-:Y:S02]  /*bc70*/  F2FP.SATFINITE.E4M3.F32.PACK_AB_MERGE_C R11, RZ, R10, RZ ;  /* 0x0000000aff0b723e */ /* 0x000fe400048070ff */
[----:B------:R-:W-:Y:S02]  /*bc80*/  @!P2 IADD3.X R7, R13, R8, R7, P4, !PT ;  /* 0x000000080d07a210 */ /* 0x000fe400027fe407 */
[----:B------:R-:W-:Y:S01]  /*bc90*/  PRMT R8, RZ, 0x7610, R8 ;  /* 0x00007610ff087816 */ /* 0x000fe20000000008 */
[----:B------:R-:W0:Y:S02]  /*bca0*/  @!P3 LDC.64 R12, c[0x0][0x5c0] ;  /* 0x00017000ff0cbb82 */ /* 0x000e240000000a00 */
[----:B------:R1:W-:Y:S04]  /*bcb0*/  @!P2 STG.E.U8 desc[UR30][R6.64], R11 ;  /* 0x0000000b0600a986 */ /* 0x0003e8000c10111e */
[----:B------:R-:W4:Y:S02]  /*bcc0*/  @!P3 LDG.E.U8 R8, desc[UR30][R2.64+0x1] ;  /* 0x0000011e0208b981 */ /* 0x000f24000c1e1100 */
[----:B----4-:R-:W-:-:S04]  /*bcd0*/  LOP3.LUT R8, R8, 0xff, RZ, 0xc0, !PT ;  /* 0x000000ff08087812 */ /* 0x010fc800078ec0ff */
[----:B-1----:R-:W-:Y:S02]  /*bce0*/  F2FP.F16.E4M3.UNPACK_B R7, R8 ;  /* 0x00000008ff07723e */ /* 0x002fe400020006ff */
[----:B------:R-:W-:-:S03]  /*bcf0*/  @!P3 IADD3 R8, P2, R26, UR10, RZ ;  /* 0x0000000a1a08bc10 */ /* 0x000fc6000ff5e0ff */
[----:B------:R-:W-:Y:S01]  /*bd00*/  HADD2.F32 R10, -RZ, R7.H0_H0 ;  /* 0x20000007ff0a7230 */ /* 0x000fe20000004100 */
[----:B------:R-:W-:Y:S02]  /*bd10*/  @!P3 IADD3.X R9, R38, UR9, RZ, P2, !PT ;  /* 0x000000092609bc10 */ /* 0x000fe400097fe4ff */
[----:B------:R-:W-:Y:S02]  /*bd20*/  ISETP.LT.OR P2, PT, R36, 0x9, !P0 ;  /* 0x000000092400780c */ /* 0x000fe40004741670 */
[----:B------:R-:W-:Y:S01]  /*bd30*/  FMUL R10, R10, UR17 ;  /* 0x000000110a0a7c20 */ /* 0x000fe20008400000 */
[----:B------:R-:W-:-:S04]  /*bd40*/  @!P3 IMAD.WIDE.U32 R8, R24, 0x180, R8 ;  /* 0x000001801808b825 */ /* 0x000fc800078e0008 */
[----:B---3--:R-:W-:Y:S01]  /*bd50*/  FFMA R10, R226, UR18, R10 ;  /* 0x00000012e20a7c23 */ /* 0x008fe2000800000a */
[----:B------:R-:W-:Y:S01]  /*bd60*/  @!P3 IMAD R7, R25, 0x180, RZ ;  /* 0x000001801907b824 */ /* 0x000fe200078e02ff */
[----:B0-----:R-:W-:Y:S01]  /*bd70*/  @!P3 IADD3 R6, P4, R8, R12, RZ ;  /* 0x0000000c0806b210 */ /* 0x001fe20007f9e0ff */
[----:B------:R-:W3:Y:S01]  /*bd80*/  LDL.LU R226, [R1+0xc] ;  /* 0x00000c0001e27983 */ /* 0x000ee20000300800 */
[----:B------:R-:W-:Y:S02]  /*bd90*/  PRMT R8, RZ, 0x7610, R8 ;  /* 0x00007610ff087816 */ /* 0x000fe40000000008 */
[----:B------:R-:W-:Y:S02]  /*bda0*/  @!P3 IADD3.X R7, R13, R7, R9, P4, !PT ;  /* 0x000000070d07b210 */ /* 0x000fe400027fe409 */
[----:B------:R-:W-:Y:S01]  /*bdb0*/  F2FP.SATFINITE.E4M3.F32.PACK_AB_MERGE_C R11, RZ, R10, RZ ;  /* 0x0000000aff0b723e */ /* 0x000fe200048070ff */
[----:B------:R-:W0:Y:S04]  /*bdc0*/  @!P2 LDC.64 R12, c[0x0][0x5c0] ;  /* 0x00017000ff0cab82 */ /* 0x000e280000000a00 */
[----:B------:R1:W-:Y:S04]  /*bdd0*/  @!P3 STG.E.U8 desc[UR30][R6.64+0x1], R11 ;  /* 0x0000010b0600b986 */ /* 0x0003e8000c10111e */
[----:B------:R-:W4:Y:S01]  /*bde0*/  @!P2 LDG.E.U8 R8, desc[UR30][R4.64+0x8] ;  /* 0x0000081e0408a981 */ /* 0x000f22000c1e1100 */
[----:B------:R-:W-:Y:S01]  /*bdf0*/  ISETP.LT.OR P3, PT, R36, 0xa, !P0 ;  /* 0x0000000a2400780c */ /* 0x000fe20004761670 */
[----:B-1----:R-:W-:-:S02]  /*be00*/  @!P2 IMAD.MOV.U32 R6, RZ, RZ, R26 ;  /* 0x000000ffff06a224 */ /* 0x002fc400078e001a */
[----:B------:R-:W-:Y:S01]  /*be10*/  @!P2 IMAD.MOV.U32 R7, RZ, RZ, R38 ;  /* 0x000000ffff07a224 */ /* 0x000fe200078e0026 */
[----:B----4-:R-:W-:-:S04]  /*be20*/  LOP3.LUT R8, R8, 0xff, RZ, 0xc0, !PT ;  /* 0x000000ff08087812 */ /* 0x010fc800078ec0ff */
[----:B------:R-:W-:-:S05]  /*be30*/  F2FP.F16.E4M3.UNPACK_B R8, R8 ;  /* 0x00000008ff08723e */ /* 0x000fca00020006ff */
[----:B------:R-:W-:-:S05]  /*be40*/  HADD2.F32 R8, -RZ, R8.H0_H0 ;  /* 0x20000008ff087230 */ /* 0x000fca0000004100 */
[----:B------:R-:W-:Y:S01]  /*be50*/  FMUL R10, R8, UR17 ;  /* 0x00000011080a7c20 */ /* 0x000fe20008400000 */
[----:B------:R-:W-:-:S04]  /*be60*/  @!P2 IMAD.WIDE.U32 R8, R24, 0x180, R6 ;  /* 0x000001801808a825 */ /* 0x000fc800078e0006 */
[----:B--2---:R-:W-:Y:S01]  /*be70*/  FFMA R10, R227, UR18, R10 ;  /* 0x00000012e30a7c23 */ /* 0x004fe2000800000a */
[----:B------:R-:W-:Y:S01]  /*be80*/  @!P2 IMAD R7, R25, 0x180, RZ ;  /* 0x000001801907a824 */ /* 0x000fe200078e02ff */
[----:B0-----:R-:W-:Y:S01]  /*be90*/  @!P2 IADD3 R6, P4, R8, R12, RZ ;  /* 0x0000000c0806a210 */ /* 0x001fe20007f9e0ff */
[----:B------:R-:W2:Y:S01]  /*bea0*/  LDL.LU R227, [R1+0x10] ;  /* 0x0000100001e37983 */ /* 0x000ea20000300800 */
        /* <DEDUP_REMOVED lines=437> */
[----:B------:R4:W3:Y:S01]  /*da00*/  @!P0 LDG.E.U8 R8, desc[UR30][R4.64+0x39] ;  /* 0x0000391e04088981 */ /* 0x0008e2000c1e1100 */
[----:B------:R-:W-:Y:S01]  /*da10*/  ISETP.LT.OR P2, PT, R36, 0x39, !P1 ;  /* 0x000000392400780c */ /* 0x000fe20004f41670 */
[----:B-1----:R-:W-:-:S02]  /*da20*/  @!P0 IMAD R6, R25, 0x180, RZ ;  /* 0x0000018019068824 */ /* 0x002fc400078e02ff */
[----:B----4-:R-:W-:Y:S02]  /*da30*/  @!P0 IMAD.MOV.U32 R4, RZ, RZ, R26 ;  /* 0x000000ffff048224 */ /* 0x010fe400078e001a */
[----:B------:R-:W-:Y:S01]  /*da40*/  @!P0 IMAD.MOV.U32 R5, RZ, RZ, R38 ;  /* 0x000000ffff058224 */ /* 0x000fe200078e0026 */
[----:B---3--:R-:W-:-:S04]  /*da50*/  LOP3.LUT R8, R8, 0xff, RZ, 0xc0, !PT ;  /* 0x000000ff08087812 */ /* 0x008fc800078ec0ff */
[----:B------:R-:W-:-:S05]  /*da60*/  F2FP.F16.E4M3.UNPACK_B R8, R8 ;  /* 0x00000008ff08723e */ /* 0x000fca00020006ff */
[----:B------:R-:W-:-:S05]  /*da70*/  HADD2.F32 R8, -RZ, R8.H0_H0 ;  /* 0x20000008ff087230 */ /* 0x000fca0000004100 */
[----:B------:R-:W-:Y:S01]  /*da80*/  FMUL R10, R8, UR17 ;  /* 0x00000011080a7c20 */ /* 0x000fe20008400000 */
[----:B------:R-:W-:-:S04]  /*da90*/  @!P0 IMAD.WIDE.U32 R8, R24, 0x180, R4 ;  /* 0x0000018018088825 */ /* 0x000fc800078e0004 */
[----:B------:R-:W-:Y:S01]  /*daa0*/  FFMA R10, R226, UR18, R10 ;  /* 0x00000012e20a7c23 */ /* 0x000fe2000800000a */
[----:B0-----:R-:W-:-:S04]  /*dab0*/  @!P0 IADD3 R4, P3, R8, R12, RZ ;  /* 0x0000000c08048210 */ /* 0x001fc80007f7e0ff */
[--C-:B------:R-:W-:Y:S02]  /*dac0*/  @!P0 IADD3.X R5, R13, R9, R6.reuse, P3, !PT ;  /* 0x000000090d058210 */ /* 0x100fe40001ffe406 */
[----:B------:R-:W-:Y:S01]  /*dad0*/  F2FP.SATFINITE.E4M3.F32.PACK_AB_MERGE_C R9, RZ, R10, RZ ;  /* 0x0000000aff09723e */ /* 0x000fe200048070ff */
[----:B------:R-:W0:Y:S01]  /*dae0*/  @!P2 LDC.64 R12, c[0x0][0x5c0] ;  /* 0x00017000ff0cab82 */ /* 0x000e220000000a00 */
[----:B------:R-:W-:-:S03]  /*daf0*/  PRMT R6, RZ, 0x7610, R6 ;  /* 0x00007610ff067816 */ /* 0x000fc60000000006 */
[----:B------:R1:W-:Y:S04]  /*db00*/  @!P0 STG.E.U8 desc[UR30][R4.64+0x39], R9 ;  /* 0x0000390904008986 */ /* 0x0003e8000c10111e */
[----:B------:R-:W3:Y:S01]  /*db10*/  @!P2 LDG.E.U8 R6, desc[UR30][R2.64+0x38] ;  /* 0x0000381e0206a981 */ /* 0x000ee2000c1e1100 */
[----:B------:R-:W-:Y:S01]  /*db20*/  @!P2 IMAD R10, R25, 0x180, RZ ;  /* 0x00000180190aa824 */ /* 0x000fe200078e02ff */
[----:B------:R-:W-:Y:S01]  /*db30*/  ISETP.LT.OR P1, PT, R36, 0x3a, !P1 ;  /* 0x0000003a2400780c */ /* 0x000fe20004f21670 */
[----:B------:R-:W-:Y:S01]  /*db40*/  BSSY B1, `(.L_x_39) ;  /* 0x0000010000017945 */ /* 0x000fe20003800000 */
[----:B---3--:R-:W-:Y:S02]  /*db50*/  LOP3.LUT R7, R6, 0xff, RZ, 0xc0, !PT ;  /* 0x000000ff06077812 */ /* 0x008fe400078ec0ff */
[----:B------:R-:W-:-:S02]  /*db60*/  @!P2 IADD3 R6, P0, R26, UR10, RZ ;  /* 0x0000000a1a06ac10 */ /* 0x000fc4000ff1e0ff */
[----:B-1----:R-:W-:Y:S02]  /*db70*/  F2FP.F16.E4M3.UNPACK_B R5, R7 ;  /* 0x00000007ff05723e */ /* 0x002fe400020006ff */
[----:B------:R-:W-:-:S03]  /*db80*/  @!P2 IADD3.X R7, R38, UR9, RZ, P0, !PT ;  /* 0x000000092607ac10 */ /* 0x000fc600087fe4ff */
[----:B------:R-:W-:Y:S02]  /*db90*/  HADD2.F32 R8, -RZ, R5.H0_H0 ;  /* 0x20000005ff087230 */ /* 0x000fe40000004100 */
[----:B------:R-:W-:-:S04]  /*dba0*/  @!P2 IMAD.WIDE.U32 R6, R24, 0x180, R6 ;  /* 0x000001801806a825 */ /* 0x000fc800078e0006 */
[----:B------:R-:W-:Y:S01]  /*dbb0*/  FMUL R8, R8, UR17 ;  /* 0x0000001108087c20 */ /* 0x000fe20008400000 */
[----:B0-----:R-:W-:-:S03]  /*dbc0*/  @!P2 IADD3 R4, P0, R6, R12, RZ ;  /* 0x0000000c0604a210 */ /* 0x001fc60007f1e0ff */
[----:B--2---:R-:W-:Y:S01]  /*dbd0*/  FFMA R8, R227, UR18, R8 ;  /* 0x00000012e3087c23 */ /* 0x004fe20008000008 */
[----:B------:R-:W-:Y:S02]  /*dbe0*/  PRMT R6, RZ, 0x7610, R6 ;  /* 0x00007610ff067816 */ /* 0x000fe40000000006 */
[----:B------:R-:W-:Y:S02]  /*dbf0*/  @!P2 IADD3.X R5, R13, R10, R7, P0, !PT ;  /* 0x0000000a0d05a210 */ /* 0x000fe400007fe407 */
[----:B------:R-:W-:-:S05]  /*dc00*/  F2FP.SATFINITE.E4M3.F32.PACK_AB_MERGE_C R7, RZ, R8, RZ ;  /* 0x00000008ff07723e */ /* 0x000fca00048070ff */
[----:B------:R0:W-:Y:S01]  /*dc10*/  @!P2 STG.E.U8 desc[UR30][R4.64+0x38], R7 ;  /* 0x000038070400a986 */ /* 0x0001e2000c10111e */
[----:B------:R-:W-:Y:S05]  /*dc20*/  @P1 BRA `(.L_x_40) ;  /* 0x0000000000041947 */ /* 0x000fea0003800000 */
[----:B------:R1:W5:Y:S02]  /*dc30*/  LDG.E.U8 R6, desc[UR30][R2.64+0x39] ;  /* 0x0000391e02067981 */ /* 0x000364000c1e1100 */
.L_x_40:
[----:B------:R-:W-:Y:S05]  /*dc40*/  BSYNC B1 ;  /* 0x0000000000017941 */ /* 0x000fea0003800000 */
.L_x_39:
[----:B------:R-:W-:Y:S05]  /*dc50*/  @P1 BRA `(.L_x_41) ;  /* 0x0000005c00481947 */ /* 0x000fea0003800000 */
[----:B-1----:R-:W2:Y:S01]  /*dc60*/  LDL.LU R2, [R1+0x74] ;  /* 0x0000740001027983 */ /* 0x002ea20000300800 */
[----:B-----5:R-:W-:Y:S01]  /*dc70*/  LOP3.LUT R6, R6, 0xff, RZ, 0xc0, !PT ;  /* 0x000000ff06067812 */ /* 0x020fe200078ec0ff */
[----:B------:R-:W-:Y:S01]  /*dc80*/  ULDC.64 UR20, c[0x0][0x5c0] ;  /* 0x0001700000147ab9 */ /* 0x000fe20000000a00 */
[----:B------:R-:W-:Y:S01]  /*dc90*/  IADD3 R26, P0, R26, UR10, RZ ;  /* 0x0000000a1a1a7c10 */ /* 0x000fe2000ff1e0ff */
[----:B------:R-:W-:Y:S01]  /*dca0*/  IMAD R25, R25, 0x180, RZ ;  /* 0x0000018019197824 */ /* 0x000fe200078e02ff */
[----:B------:R-:W-:Y:S02]  /*dcb0*/  F2FP.F16.E4M3.UNPACK_B R6, R6 ;  /* 0x00000006ff06723e */ /* 0x000fe400020006ff */
[----:B------:R-:W-:-:S03]  /*dcc0*/  IADD3.X R27, R38, UR9, RZ, P0, !PT ;  /* 0x00000009261b7c10 */ /* 0x000fc600087fe4ff */
[----:B------:R-:W-:Y:S02]  /*dcd0*/  HADD2.F32 R6, -RZ, R6.H0_H0 ;  /* 0x20000006ff067230 */ /* 0x000fe40000004100 */
[----:B------:R-:W-:-:S04]  /*dce0*/  IMAD.WIDE.U32 R26, R24, 0x180, R26 ;  /* 0x00000180181a7825 */ /* 0x000fc800078e001a */
[----:B------:R-:W-:-:S04]  /*dcf0*/  FMUL R6, R6, UR17 ;  /* 0x0000001106067c20 */ /* 0x000fc80008400000 */
[----:B--2---:R-:W-:Y:S01]  /*dd00*/  FFMA R6, R2, UR18, R6 ;  /* 0x0000001202067c23 */ /* 0x004fe20008000006 */
[----:B------:R-:W-:-:S04]  /*dd10*/  IADD3 R2, P0, R26, UR20, RZ ;  /* 0x000000141a027c10 */ /* 0x000fc8000ff1e0ff */
[----:B------:R-:W-:Y:S02]  /*dd20*/  IADD3.X R3, R25, UR21, R27, P0, !PT ;  /* 0x0000001519037c10 */ /* 0x000fe400087fe41b */
[----:B0-----:R-:W-:-:S05]  /*dd30*/  F2FP.SATFINITE.E4M3.F32.PACK_AB_MERGE_C R5, RZ, R6, RZ ;  /* 0x00000006ff05723e */ /* 0x001fca00048070ff */
[----:B------:R2:W-:Y:S01]  /*dd40*/  STG.E.U8 desc[UR30][R2.64+0x39], R5 ;  /* 0x0000390502007986 */ /* 0x0005e2000c10111e */
[----:B------:R-:W-:Y:S05]  /*dd50*/  BRA `(.L_x_41) ;  /* 0x0000005c00087947 */ /* 0x000fea0003800000 */
.L_x_38:
[----:B------:R-:W-:Y:S01]  /*dd60*/  ISETP.GE.AND P2, PT, R37, 0x9, PT ;  /* 0x000000092500780c */ /* 0x000fe20003f46270 */
[----:B------:R-:W-:Y:S01]  /*dd70*/  FMUL R227, R227, UR18 ;  /* 0x00000012e3e37c20 */ /* 0x000fe20008400000 */
[----:B------:R-:W-:Y:S02]  /*dd80*/  LOP3.LUT R30, R30, 0xffffff7f, RZ, 0xc0, !PT ;  /* 0xffffff7f1e1e7812 */ /* 0x000fe400078ec0ff */
[C---:B------:R-:W-:Y:S02]  /*dd90*/  ISETP.LT.OR P5, PT, R36.reuse, 0x1, !P2 ;  /* 0x000000012400780c */ /* 0x040fe400057a1670 */
[C---:B------:R-:W-:Y:S02]  /*dda0*/  ISETP.LT.OR P4, PT, R36.reuse, 0x2, !P2 ;  /* 0x000000022400780c */ /* 0x040fe40005781670 */
[----:B------:R-:W-:Y:S02]  /*ddb0*/  ISETP.LT.OR P1, PT, R36, 0x9, !P2 ;  /* 0x000000092400780c */ /* 0x000fe40005721670 */
[----:B------:R-:W-:-:S02]  /*ddc0*/  LOP3.LUT R31, R31, 0xfffffffd, RZ, 0xc0, !PT ;  /* 0xfffffffd1f1f7812 */ /* 0x000fc400078ec0ff */
[----:B-----5:R-:W-:Y:S02]  /*ddd0*/  LOP3.LUT R0, R0, 0xfffffffe, RZ, 0xc0, !PT ;  /* 0xfffffffe00007812 */ /* 0x020fe400078ec0ff */
[----:B------:R-:W-:-:S03]  /*dde0*/  F2FP.SATFINITE.E4M3.F32.PACK_AB_MERGE_C R227, RZ, R227, RZ ;  /* 0x000000e3ffe3723e */ /* 0x000fc600048070ff */
[----:B------:R-:W0:Y:S01]  /*ddf0*/  @!P5 LDC.64 R34, c[0x0][0x5c0] ;  /* 0x00017000ff22db82 */ /* 0x000e220000000a00 */
[----:B------:R-:W-:-:S04]  /*de00*/  @P5 LOP3.LUT R30, R30, 0x80, RZ, 0xfc, !PT ;  /* 0x000000801e1e5812 */ /* 0x000fc800078efcff */
[----:B------:R-:W-:-:S03]  /*de10*/  LOP3.LUT R30, R30, 0xffffffbf, RZ, 0xc0, !PT ;  /* 0xffffffbf1e1e7812 */ /* 0x000fc600078ec0ff */
[----:B------:R-:W1:Y:S01]  /*de20*/  @!P4 LDC.64 R32, c[0x0][0x5c0] ;  /* 0x00017000ff20cb82 */ /* 0x000e620000000a00 */
[----:B------:R-:W-:-:S07]  /*de30*/  @P4 LOP3.LUT R30, R30, 0x40, RZ, 0xfc, !PT ;  /* 0x000000401e1e4812 */ /* 0x000fce00078efcff */
[----:B------:R-:W2:Y:S01]  /*de40*/  @!P1 LDC.64 R28, c[0x0][0x5c0] ;  /* 0x00017000ff1c9b82 */ /* 0x000ea20000000a00 */
[----:B0-----:R-:W-:-:S04]  /*de50*/  @!P5 IADD3 R34, P0, P3, R26, UR10, R34 ;  /* 0x0000000a1a22dc10 */ /* 0x001fc8000fb1e022 */
[----:B------:R-:W-:Y:S02]  /*de60*/  @!P5 IADD3.X R35, R38, UR9, R35, P0, P3 ;  /* 0x000000092623dc10 */ /* 0x000fe400087e6423 */
[----:B------:R-:W-:Y:S02]  /*de70*/  ISETP.LT.OR P5, PT, R36, 0x11, !P2 ;  /* 0x000000112400780c */ /* 0x000fe400057a1670 */
[----:B-1----:R-:W-:-:S04]  /*de80*/  @!P4 IADD3 R32, P0, P3, R26, UR10, R32 ;  /* 0x0000000a1a20cc10 */ /* 0x002fc8000fb1e020 */
[----:B------:R-:W-:Y:S02]  /*de90*/  @!P4 IADD3.X R33, R38, UR9, R33, P0, P3 ;  /* 0x000000092621cc10 */ /* 0x000fe400087e6421 */
[----:B------:R-:W-:Y:S02]  /*dea0*/  ISETP.LT.OR P4, PT, R36, 0x12, !P2 ;  /* 0x000000122400780c */ /* 0x000fe40005781670 */
[----:B--2---:R-:W-:-:S03]  /*deb0*/  @!P1 IADD3 R60, P0, P3, R26, UR10, R28 ;  /* 0x0000000a1a3c9c10 */ /* 0x004fc6000fb1e01c */
[----:B------:R-:W-:Y:S02]  /*dec0*/  @P5 LOP3.LUT R31, R31, 0x2, RZ, 0xfc, !PT ;  /* 0x000000021f1f5812 */ /* 0x000fe400078efcff */
[----:B------:R-:W-:Y:S02]  /*ded0*/  @!P1 IADD3.X R61, R38, UR9, R29, P0, P3 ;  /* 0x00000009263d9c10 */ /* 0x000fe400087e641d */
[----:B------:R-:W-:Y:S02]  /*dee0*/  ISETP.LT.OR P0, PT, R36, 0xa, !P2 ;  /* 0x0000000a2400780c */ /* 0x000fe40005701670 */
[----:B------:R-:W-:-:S04]  /*def0*/  LOP3.LUT R31, R31, 0xfffffffb, RZ, 0xc0, !PT ;  /* 0xfffffffb1f1f7812 */ /* 0x000fc800078ec0ff */
[----:B------:R-:W-:-:S04]  /*df00*/  @P4 LOP3.LUT R31, R31, 0x4, RZ, 0xfc, !PT ;  /* 0x000000041f1f4812 */ /* 0x000fc800078efcff */
[----:B------:R-:W-:-:S03]  /*df10*/  LOP3.LUT R31, R31, 0xfffffff7, RZ, 0xc0, !PT ;  /* 0xfffffff71f1f7812 */ /* 0x000fc600078ec0ff */
[----:B------:R-:W0:Y:S02]  /*df20*/  @!P0 LDC.64 R28, c[0x0][0x5c0] ;  /* 0x00017000ff1c8b82 */ /* 0x000e240000000a00 */
[----:B0-----:R-:W-:-:S04]  /*df30*/  @!P0 IADD3 R64, P3, P6, R26, UR10, R28 ;  /* 0x0000000a1a408c10 */ /* 0x001fc8000fe7e01c */
[----:B------:R-:W-:Y:S02]  /*df40*/  @!P0 IADD3.X R65, R38, UR9, R29, P3, P6 ;  /* 0x0000000926418c10 */ /* 0x000fe40009fec41d */
[----:B------:R-:W0:Y:S02]  /*df50*/  @!P5 LDC.64 R28, c[0x0][0x5c0] ;  /* 0x00017000ff1cdb82 */ /* 0x000e240000000a00 */
[----:B0-----:R-:W-:-:S04]  /*df60*/  @!P5 IADD3 R70, P3, P6, R26, UR10, R28 ;  /* 0x0000000a1a46dc10 */ /* 0x001fc8000fe7e01c */
[----:B------:R-:W-:Y:S02]  /*df70*/  @!P5 IADD3.X R71, R38, UR9, R29, P3, P6 ;  /* 0x000000092647dc10 */ /* 0x000fe40009fec41d */
[----:B------:R-:W0:Y:S02]  /*df80*/  @!P4 LDC.64 R28, c[0x0][0x5c0] ;  /* 0x00017000ff1ccb82 */ /* 0x000e240000000a00 */
[----:B0-----:R-:W-:-:S04]  /*df90*/  @!P4 IADD3 R68, P3, P6, R26, UR10, R28 ;  /* 0x0000000a1a44cc10 */ /* 0x001fc8000fe7e01c */
[----:B------:R-:W-:Y:S02]  /*dfa0*/  @!P4 IADD3.X R69, R38, UR9, R29, P3, P6 ;  /* 0x000000092645cc10 */ /* 0x000fe40009fec41d */
[----:B------:R-:W-:-:S13]  /*dfb0*/  ISETP.LT.OR P4, PT, R36, 0x19, !P2 ;  /* 0x000000192400780c */ /* 0x000fda0005781670 */
[----:B------:R-:W0:Y:S01]  /*dfc0*/  @!P4 LDC.64 R28, c[0x0][0x5c0] ;  /* 0x00017000ff1ccb82 */ /* 0x000e220000000a00 */
[----:B------:R-:W-:-:S04]  /*dfd0*/  @P4 LOP3.LUT R31, R31, 0x8, RZ, 0xfc, !PT ;  /* 0x000000081f1f4812 */ /* 0x000fc800078efcff */
[----:B------:R-:W-:Y:S02]  /*dfe0*/  LOP3.LUT R31, R31, 0xffffffef, RZ, 0xc0, !PT ;  /* 0xffffffef1f1f7812 */ /* 0x000fe400078ec0ff */
        /* <DEDUP_REMOVED lines=34> */
[----:B------:R-:W-:Y:S02]  /*e210*/  @P4 LOP3.LUT R31, R31, 0x200, RZ, 0xfc, !PT ;  /* 0x000002001f1f4812 */ /* 0x000fe400078efcff */
        /* <DEDUP_REMOVED lines=20> */
[----:B------:R-:W-:-:S04]  /*e360*/  ISETP.GE.AND P2, PT, R37, 0x81, PT ;  /* 0x000000812500780c */ /* 0x000fc80003f46270 */
        /* <DEDUP_REMOVED lines=147> */
[----:B------:R-:W-:Y:S02]  /*eca0*/  ISETP.LT.OR P5, PT, R36, 0x22, !P3 ;  /* 0x000000222400780c */ /* 0x000fe40005fa1670 */
[----:B------:R-:W-:Y:S02]  /*ecb0*/  @P4 LOP3.LUT R0, R0, 0x4, RZ, 0xfc, !PT ;  /* 0x0000000400004812 */ /* 0x000fe400078efcff */
[----:B0-----:R-:W-:-:S04]  /*ecc0*/  @!P4 IADD3 R50, P2, P6, R26, UR12, R28 ;  /* 0x0000000c1a32cc10 */ /* 0x001fc8000fe5e01c */
[----:B------:R-:W-:Y:S02]  /*ecd0*/  @!P4 IADD3.X R51, R38, UR11, R29, P2, P6 ;  /* 0x0000000b2633cc10 */ /* 0x000fe400097ec41d */
[----:B------:R-:W-:-:S04]  /*ece0*/  ISETP.GE.AND P2, PT, R37, 0x1, PT ;  /* 0x000000012500780c */ /* 0x000fc80003f46270 */
[----:B------:R-:W-:-:S13]  /*ecf0*/  ISETP.LT.OR P6, PT, R36, 0x1, !P2 ;  /* 0x000000012400780c */ /* 0x000fda00057c1670 */
[----:B------:R-:W0:Y:S02]  /*ed00*/  @!P6 LDC.64 R28, c[0x0][0x5c0] ;  /* 0x00017000ff1ceb82 */ /* 0x000e240000000a00 */
[----:B0-----:R-:W-:-:S05]  /*ed10*/  @!P6 IADD3 R28, P4, R26, R28, RZ ;  /* 0x0000001c1a1ce210 */ /* 0x001fca0007f9e0ff */
[----:B------:R-:W-:-:S05]  /*ed20*/  @!P6 IMAD.X R29, R38, 0x1, R29, P4 ;  /* 0x00000001261de824 */ /* 0x000fca00020e061d */
[----:B------:R0:W-:Y:S02]  /*ed30*/  @!P6 STG.E.U8 desc[UR30][R28.64], R227 ;  /* 0x000000e31c00e986 */ /* 0x0001e4000c10111e */
[----:B0-----:R-:W0:Y:S01]  /*ed40*/  @!P5 LDC.64 R28, c[0x0][0x5c0] ;  /* 0x00017000ff1cdb82 */ /* 0x001e220000000a00 */
[----:B------:R-:W-:Y:S01]  /*ed50*/  LOP3.LUT R0, R0, 0xfffffffd, RZ, 0xc0, !PT ;  /* 0xfffffffd00007812 */ /* 0x000fe200078ec0ff */
[----:B------:R-:W-:Y:S01]  /*ed60*/  FMUL R226, R226, UR18 ;  /* 0x00000012e2e27c20 */ /* 0x000fe20008400000 */
[----:B------:R-:W-:Y:S01]  /*ed70*/  LOP3.LUT R31, R31, 0x7fffffff, RZ, 0xc0, !PT ;  /* 0x7fffffff1f1f7812 */ /* 0x000fe200078ec0ff */
[----:B------:R-:W-:Y:S01]  /*ed80*/  FMUL R225, R225, UR18 ;  /* 0x00000012e1e17c20 */ /* 0x000fe20008400000 */
[----:B------:R-:W-:Y:S01]  /*ed90*/  FMUL R224, R224, UR18 ;  /* 0x00000012e0e07c20 */ /* 0x000fe20008400000 */
[----:B------:R-:W-:Y:S01]  /*eda0*/  FMUL R223, R223, UR18 ;  /* 0x00000012dfdf7c20 */ /* 0x000fe20008400000 */
[----:B------:R-:W-:Y:S01]  /*edb0*/  FMUL R222, R222, UR18 ;  /* 0x00000012dede7c20 */ /* 0x000fe20008400000 */
[----:B------:R-:W-:Y:S01]  /*edc0*/  FMUL R221, R221, UR18 ;  /* 0x00000012dddd7c20 */ /* 0x000fe20008400000 */
[----:B------:R-:W-:Y:S01]  /*edd0*/  FMUL R220, R220, UR18 ;  /* 0x00000012dcdc7c20 */ /* 0x000fe20008400000 */
[----:B------:R-:W-:-:S02]  /*ede0*/  IMAD.U32 R131, RZ, RZ, UR8 ;  /* 0x00000008ff837e24 */ /* 0x000fc4000f8e00ff */
[----:B------:R-:W-:Y:S02]  /*edf0*/  IMAD.U32 R147, RZ, RZ, UR7 ;  /* 0x00000007ff937e24 */ /* 0x000fe4000f8e00ff */
[----:B------:R-:W-:Y:S01]  /*ee00*/  FMUL R219, R219, UR18 ;  /* 0x00000012dbdb7c20 */ /* 0x000fe20008400000 */
[----:B------:R-:W-:Y:S02]  /*ee10*/  IMAD.U32 R39, RZ, RZ, UR8 ;  /* 0x00000008ff277e24 */ /* 0x000fe4000f8e00ff */
[----:B------:R-:W-:Y:S01]  /*ee20*/  FMUL R218, R218, UR18 ;  /* 0x00000012dada7c20 */ /* 0x000fe20008400000 */
[----:B------:R-:W-:Y:S02]  /*ee30*/  IMAD.U32 R151, RZ, RZ, UR7 ;  /* 0x00000007ff977e24 */ /* 0x000fe4000f8e00ff */
[----:B------:R-:W-:Y:S01]  /*ee40*/  FMUL R217, R217, UR18 ;  /* 0x00000012d9d97c20 */ /* 0x000fe20008400000 */
[----:B------:R-:W-:Y:S01]  /*ee50*/  FMUL R216, R216, UR18 ;  /* 0x00000012d8d87c20 */ /* 0x000fe20008400000 */
[----:B------:R-:W-:Y:S01]  /*ee60*/  FMUL R215, R215, UR18 ;  /* 0x00000012d7d77c20 */ /* 0x000fe20008400000 */
[----:B------:R-:W-:-:S02]  /*ee70*/  IMAD.U32 R145, RZ, RZ, UR8 ;  /* 0x00000008ff917e24 */ /* 0x000fc4000f8e00ff */
[----:B------:R-:W-:Y:S01]  /*ee80*/  FMUL R214, R214, UR18 ;  /* 0x00000012d6d67c20 */ /* 0x000fe20008400000 */
[----:B------:R-:W-:Y:S02]  /*ee90*/  IMAD.U32 R137, RZ, RZ, UR8 ;  /* 0x00000008ff897e24 */ /* 0x000fe4000f8e00ff */
[----:B------:R-:W-:Y:S01]  /*eea0*/  FMUL R213, R213, UR18 ;  /* 0x00000012d5d57c20 */ /* 0x000fe20008400000 */
[----:B0-----:R-:W-:Y:S01]  /*eeb0*/  @!P5 IADD3 R48, P4, P6, R26, UR12, R28 ;  /* 0x0000000c1a30dc10 */ /* 0x001fe2000fe9e01c */
[----:B------:R-:W-:Y:S01]  /*eec0*/  FMUL R212, R212, UR18 ;  /* 0x00000012d4d47c20 */ /* 0x000fe20008400000 */
[----:B------:R-:W-:Y:S01]  /*eed0*/  FMUL R211, R211, UR18 ;  /* 0x00000012d3d37c20 */ /* 0x000fe20008400000 */
[----:B------:R-:W-:Y:S01]  /*eee0*/  IMAD.U32 R143, RZ, RZ, UR8 ;  /* 0x00000008ff8f7e24 */ /* 0x000fe2000f8e00ff */
[----:B------:R-:W-:Y:S01]  /*eef0*/  @!P5 IADD3.X R49, R38, UR11, R29, P4, P6 ;  /* 0x0000000b2631dc10 */ /* 0x000fe2000a7ec41d */
[----:B------:R-:W-:Y:S01]  /*ef00*/  FMUL R210, R210, UR18 ;  /* 0x00000012d2d27c20 */ /* 0x000fe20008400000 */
[----:B------:R-:W-:Y:S01]  /*ef10*/  ISETP.LT.OR P6, PT, R36, 0x2, !P2 ;  /* 0x000000022400780c */ /* 0x000fe200057c1670 */
[----:B------:R-:W-:-:S02]  /*ef20*/  IMAD.U32 R149, RZ, RZ, UR7 ;  /* 0x00000007ff957e24 */ /* 0x000fc4000f8e00ff */
[----:B------:R-:W-:Y:S01]  /*ef30*/  FMUL R209, R209, UR18 ;  /* 0x00000012d1d17c20 */ /* 0x000fe20008400000 */
[----:B------:R-:W-:Y:S01]  /*ef40*/  FMUL R208, R208, UR18 ;  /* 0x00000012d0d07c20 */ /* 0x000fe20008400000 */
        /* <DEDUP_REMOVED lines=9> */
[----:B------:R-:W0:Y:S01]  /*efe0*/  @!P6 LDC.64 R28, c[0x0][0x5c0] ;  /* 0x00017000ff1ceb82 */ /* 0x000e220000000a00 */
[----:B------:R-:W-:Y:S01]  /*eff0*/  @P5 LOP3.LUT R0, R0, 0x2, RZ, 0xfc, !PT ;  /* 0x0000000200005812 */ /* 0x000fe200078efcff */
[----:B------:R-:W-:Y:S01]  /*f000*/  IMAD.U32 R133, RZ, RZ, UR12 ;  /* 0x0000000cff857e24 */ /* 0x000fe2000f8e00ff */
[----:B------:R-:W-:Y:S01]  /*f010*/  ISETP.LT.OR P5, PT, R36, 0x29, !P3 ;  /* 0x000000292400780c */ /* 0x000fe20005fa1670 */
[----:B------:R-:W-:Y:S01]  /*f020*/  IMAD.U32 R129, RZ, RZ, UR12 ;  /* 0x0000000cff817e24 */ /* 0x000fe2000f8e00ff */
[----:B------:R-:W-:Y:S01]  /*f030*/  F2FP.SATFINITE.E4M3.F32.PACK_AB_MERGE_C R226, RZ, R226, RZ ;  /* 0x000000e2ffe2723e */ /* 0x000fe200048070ff */
[----:B------:R-:W-:Y:S01]  /*f040*/  FMUL R201, R201, UR18 ;  /* 0x00000012c9c97c20 */ /* 0x000fe20008400000 */
        /* <DEDUP_REMOVED lines=17> */
[----:B0-----:R-:W-:Y:S01]  /*f160*/  @!P6 IADD3 R28, P4, R26, R28, RZ ;  /* 0x0000001c1a1ce210 */ /* 0x001fe20007f9e0ff */
[----:B------:R-:W-:Y:S01]  /*f170*/  FMUL R183, R183, UR18 ;  /* 0x00000012b7b77c20 */ /* 0x000fe20008400000 */
[----:B------:R-:W-:Y:S01]  /*f180*/  FMUL R182, R182, UR18 ;  /* 0x00000012b6b67c20 */ /* 0x000fe20008400000 */
[----:B------:R-:W-:Y:S01]  /*f190*/  FMUL R181, R181, UR18 ;  /* 0x00000012b5b57c20 */ /* 0x000fe20008400000 */
[----:B------:R-:W-:Y:S01]  /*f1a0*/  FMUL R180, R180, UR18 ;  /* 0x00000012b4b47c20 */ /* 0x000fe20008400000 */
[----:B------:R-:W-:-:S02]  /*f1b0*/  @!P6 IMAD.X R29, R38, 0x1, R29, P4 ;  /* 0x00000001261de824 */ /* 0x000fc400020e061d */
[----:B------:R-:W-:Y:S01]  /*f1c0*/  FMUL R179, R179, UR18 ;  /* 0x00000012b3b37c20 */ /* 0x000fe20008400000 */
[----:B------:R-:W-:Y:S01]  /*f1d0*/  FMUL R178, R178, UR18 ;  /* 0x00000012b2b27c20 */ /* 0x000fe20008400000 */
[----:B------:R-:W-:Y:S01]  /*f1e0*/  FMUL R177, R177, UR18 ;  /* 0x00000012b1b17c20 */ /* 0x000fe20008400000 */
[----:B------:R-:W-:Y:S01]  /*f1f0*/  FMUL R176, R176, UR18 ;  /* 0x00000012b0b07c20 */ /* 0x000fe20008400000 */
[----:B------:R0:W-:Y:S01]  /*f200*/  @!P6 STG.E.U8 desc[UR30][R28.64+0x1], R226 ;  /* 0x000001e21c00e986 */ /* 0x0001e2000c10111e */
        /* <DEDUP_REMOVED lines=11> */
[----:B0-----:R-:W0:Y:S01]  /*f2c0*/  @!P5 LDC.64 R28, c[0x0][0x5c0] ;  /* 0x00017000ff1cdb82 */ /* 0x001e220000000a00 */
[----:B------:R-:W-:Y:S01]  /*f2d0*/  FMUL R164, R164, UR18 ;  /* 0x00000012a4a47c20 */ /* 0x000fe20008400000 */
[----:B------:R-:W-:Y:S01]  /*f2e0*/  FMUL R163, R163, UR18 ;  /* 0x00000012a3a37c20 */ /* 0x000fe20008400000 */
[----:B------:R-:W-:Y:S01]  /*f2f0*/  FMUL R162, R162, UR18 ;  /* 0x00000012a2a27c20 */ /* 0x000fe20008400000 */
[----:B------:R-:W-:Y:S01]  /*f300*/  FMUL R161, R161, UR18 ;  /* 0x00000012a1a17c20 */ /* 0x000fe20008400000 */
[----:B------:R-:W-:Y:S01]  /*f310*/  FMUL R160, R160, UR18 ;  /* 0x00000012a0a07c20 */ /* 0x000fe20008400000 */
[----:B------:R-:W-:Y:S01]  /*f320*/  FMUL R159, R159, UR18 ;  /* 0x000000129f9f7c20 */ /* 0x000fe20008400000 */
[----:B------:R-:W2:Y:S01]  /*f330*/  LDL.LU R227, [R1] ;  /* 0x0000000001e37983 */ /* 0x000ea20000300800 */
[----:B------:R-:W-:Y:S01]  /*f340*/  @P5 LOP3.LUT R31, R31, 0x80000000, RZ, 0xfc, !PT ;  /* 0x800000001f1f5812 */ /* 0x000fe200078efcff */
[----:B------:R-:W-:Y:S01]  /*f350*/  FMUL R158, R158, UR18 ;  /* 0x000000129e9e7c20 */ /* 0x000fe20008400000 */
[----:B------:R-:W-:Y:S01]  /*f360*/  F2FP.SATFINITE.E4M3.F32.PACK_AB_MERGE_C R225, RZ, R225, RZ ;  /* 0x000000e1ffe1723e */ /* 0x000fe200048070ff */
[----:B------:R-:W-:Y:S01]  /*f370*/  FMUL R157, R157, UR18 ;  /* 0x000000129d9d7c20 */ /* 0x000fe20008400000 */
[----:B------:R-:W-:Y:S01]  /*f380*/  LOP3.LUT R31, R31, 0xbfffffff, RZ, 0xc0, !PT ;  /* 0xbfffffff1f1f7812 */ /* 0x000fe200078ec0ff */
[----:B------:R-:W-:Y:S01]  /*f390*/  FMUL R156, R156, UR18 ;  /* 0x000000129c9c7c20 */ /* 0x000fe20008400000 */
[----:B------:R-:W-:Y:S01]  /*f3a0*/  F2FP.SATFINITE.E4M3.F32.PACK_AB_MERGE_C R224, RZ, R224, RZ ;  /* 0x000000e0ffe0723e */ /* 0x000fe200048070ff */
        /* <DEDUP_REMOVED lines=9> */
[----:B0-----:R-:W-:Y:S01]  /*f440*/  @!P5 IADD3 R46, P4, P6, R26, UR12, R28 ;  /* 0x0000000c1a2edc10 */ /* 0x001fe2000fe9e01c */
[----:B------:R-:W-:Y:S01]  /*f450*/  FMUL R22, R22, UR18 ;  /* 0x0000001216167c20 */ /* 0x000fe20008400000 */
[----:B------:R-:W-:Y:S01]  /*f460*/  F2FP.SATFINITE.E4M3.F32.PACK_AB_MERGE_C R219, RZ, R219, RZ ;  /* 0x000000dbffdb723e */ /* 0x000fe200048070ff */
[----:B------:R-:W-:Y:S01]  /*f470*/  FMUL R21, R21, UR18 ;  /* 0x0000001215157c20 */ /* 0x000fe20008400000 */
[----:B------:R-:W-:Y:S01]  /*f480*/  @!P5 IADD3.X R47, R38, UR11, R29, P4, P6 ;  /* 0x0000000b262fdc10 */ /* 0x000fe2000a7ec41d */
[----:B------:R-:W-:Y:S01]  /*f490*/  FMUL R20, R20, UR18 ;  /* 0x0000001214147c20 */ /* 0x000fe20008400000 */
[----:B------:R-:W-:Y:S01]  /*f4a0*/  ISETP.LT.OR P4, PT, R36, 0x2a, !P3 ;  /* 0x0000002a2400780c */ /* 0x000fe20005f81670 */
[----:B------:R-:W-:Y:S01]  /*f4b0*/  FMUL R19, R19, UR18 ;  /* 0x0000001213137c20 */ /* 0x000fe20008400000 */
[----:B------:R-:W-:Y:S01]  /*f4c0*/  LOP3.LUT P5, RZ, R30, 0x80, RZ, 0xc0, !PT ;  /* 0x000000801eff7812 */ /* 0x000fe200078ac0ff */
        /* <DEDUP_REMOVED lines=10> */
[----:B------:R-:W0:Y:S01]  /*f570*/  @!P4 LDC.64 R28, c[0x0][0x5c0] ;  /* 0x00017000ff1ccb82 */ /* 0x000e220000000a00 */
[----:B------:R-:W-:Y:S01]  /*f580*/  @P4 LOP3.LUT R31, R31, 0x40000000, RZ, 0xfc, !PT ;  /* 0x400000001f1f4812 */ /* 0x000fe200078efcff */
[----:B------:R-:W-:Y:S01]  /*f590*/  @!P5 STG.E.U8 desc[UR30][R34.64], R225 ;  /* 0x000000e12200d986 */ /* 0x000fe2000c10111e */
        /* <DEDUP_REMOVED lines=23> */
[----:B------:R-:W-:Y:S01]  /*f710*/  BSSY B1, `(.L_x_42) ;  /* 0x00002a6000017945 */ /* 0x000fe20003800000 */
[----:B------:R-:W-:-:S02]  /*f720*/  F2FP.SATFINITE.E4M3.F32.PACK_AB_MERGE_C R195, RZ, R195, RZ ;  /* 0x000000c3ffc3723e */ /* 0x000fc400048070ff */
[----:B------:R-:W-:Y:S02]  /*f730*/  @!P4 IADD3.X R45, R38, UR11, R29, P5, P6 ;  /* 0x0000000b262dcc10 */ /* 0x000fe4000afec41d */
[----:B------:R-:W-:Y:S02]  /*f740*/  ISETP.LT.OR P4, PT, R36, 0x31, !P3 ;  /* 0x000000312400780c */ /* 0x000fe40005f81670 */
[----:B------:R-:W-:Y:S02]  /*f750*/  F2FP.SATFINITE.E4M3.F32.PACK_AB_MERGE_C R194, RZ, R194, RZ ;  /* 0x000000c2ffc2723e */ /* 0x000fe400048070ff */
[----:B------:R-:W-:Y:S02]  /*f760*/  F2FP.SATFINITE.E4M3.F32.PACK_AB_MERGE_C R193, RZ, R193, RZ ;  /* 0x000000c1ffc1723e */ /* 0x000fe400048070ff */
[----:B------:R-:W-:Y:S02]  /*f770*/  F2FP.SATFINITE.E4M3.F32.PACK_AB_MERGE_C R192, RZ, R192, RZ ;  /* 0x000000c0ffc0723e */ /* 0x000fe400048070ff */
[----:B------:R-:W-:-:S02]  /*f780*/  F2FP.SATFINITE.E4M3.F32.PACK_AB_MERGE_C R191, RZ, R191, RZ ;  /* 0x000000bfffbf723e */ /* 0x000fc400048070ff */
[----:B------:R-:W-:Y:S02]  /*f790*/  F2FP.SATFINITE.E4M3.F32.PACK_AB_MERGE_C R189, RZ, R189, RZ ;  /* 0x000000bdffbd723e */ /* 0x000fe400048070ff */
[----:B------:R-:W-:Y:S01]  /*f7a0*/  F2FP.SATFINITE.E4M3.F32.PACK_AB_MERGE_C R187, RZ, R187, RZ ;  /* 0x000000bbffbb723e */ /* 0x000fe200048070ff */
[----:B------:R-:W0:Y:S01]  /*f7b0*/  @!P4 LDC.64 R28, c[0x0][0x5c0] ;  /* 0x00017000ff1ccb82 */ /* 0x000e220000000a00 */
[----:B------:R-:W-:Y:S02]  /*f7c0*/  @P4 LOP3.LUT R31, R31, 0x20000000, RZ, 0xfc, !PT ;  /* 0x200000001f1f4812 */ /* 0x000fe400078efcff */
[----:B------:R-:W-:Y:S02]  /*f7d0*/  F2FP.SATFINITE.E4M3.F32.PACK_AB_MERGE_C R185, RZ, R185, RZ ;  /* 0x000000b9ffb9723e */ /* 0x000fe400048070ff */
[----:B------:R-:W-:Y:S02]  /*f7e0*/  LOP3.LUT R31, R31, 0xefffffff, RZ, 0xc0, !PT ;  /* 0xefffffff1f1f7812 */ /* 0x000fe400078ec0ff */
[----:B------:R-:W-:-:S02]  /*f7f0*/  F2FP.SATFINITE.E4M3.F32.PACK_AB_MERGE_C R183, RZ, R183, RZ ;  /* 0x000000b7ffb7723e */ /* 0x000fc400048070ff */
[----:B------:R-:W-:Y:S02]  /*f800*/  F2FP.SATFINITE.E4M3.F32.PACK_AB_MERGE_C R181, RZ, R181, RZ ;  /* 0x000000b5ffb5723e */ /* 0x000fe400048070ff */
[----:B------:R-:W-:Y:S02]  /*f810*/  F2FP.SATFINITE.E4M3.F32.PACK_AB_MERGE_C R179, RZ, R179, RZ ;  /* 0x000000b3ffb3723e */ /* 0x000fe400048070ff */
[----:B------:R-:W-:Y:S02]  /*f820*/  F2FP.SATFINITE.E4M3.F32.PACK_AB_MERGE_C R177, RZ, R177, RZ ;  /* 0x000000b1ffb1723e */ /* 0x000fe400048070ff */
[----:B------:R-:W-:Y:S02]  /*f830*/  F2FP.SATFINITE.E4M3.F32.PACK_AB_MERGE_C R175, RZ, R175, RZ ;  /* 0x000000afffaf723e */ /* 0x000fe400048070ff */
[----:B------:R-:W-:Y:S02]  /*f840*/  F2FP.SATFINITE.E4M3.F32.PACK_AB_MERGE_C R173, RZ, R173, RZ ;  /* 0x000000adffad723e */ /* 0x000fe400048070ff */
[----:B------:R-:W-:-:S02]  /*f850*/  F2FP.SATFINITE.E4M3.F32.PACK_AB_MERGE_C R171, RZ, R171, RZ ;  /* 0x000000abffab723e */ /* 0x000fc400048070ff */
[----:B------:R-:W-:Y:S02]  /*f860*/  F2FP.SATFINITE.E4M3.F32.PACK_AB_MERGE_C R169, RZ, R169, RZ ;  /* 0x000000a9ffa9723e */ /* 0x000fe400048070ff */
[----:B------:R-:W-:Y:S02]  /*f870*/  F2FP.SATFINITE.E4M3.F32.PACK_AB_MERGE_C R167, RZ, R167, RZ ;  /* 0x000000a7ffa7723e */ /* 0x000fe400048070ff */
[----:B0-----:R-:W-:Y:S02]  /*f880*/  @!P4 IADD3 R42, P5, P6, R26, UR12, R28 ;  /* 0x0000000c1a2acc10 */ /* 0x001fe4000febe01c */
[----:B------:R-:W-:Y:S02]  /*f890*/  F2FP.SATFINITE.E4M3.F32.PACK_AB_MERGE_C R165, RZ, R165, RZ ;  /* 0x000000a5ffa5723e */ /* 0x000fe400048070ff */
[----:B------:R-:W-:Y:S02]  /*f8a0*/  @!P4 IADD3.X R43, R38, UR11, R29, P5, P6 ;  /* 0x0000000b262bcc10 */ /* 0x000fe4000afec41d */
[----:B------:R-:W-:-:S02]  /*f8b0*/  LOP3.LUT P4, RZ, R30, 0x40, RZ, 0xc0, !PT ;  /* 0x000000401eff7812 */ /* 0x000fc4000788c0ff */
[----:B------:R-:W-:Y:S02]  /*f8c0*/  ISETP.LT.OR P6, PT, R36, 0x32, !P3 ;  /* 0x000000322400780c */ /* 0x000fe40005fc1670 */
[----:B------:R-:W-:Y:S02]  /*f8d0*/  LOP3.LUT R30, R30, 0xffffffdf, RZ, 0xc0, !PT ;  /* 0xffffffdf1e1e7812 */ /* 0x000fe400078ec0ff */
[----:B------:R-:W-:Y:S02]  /*f8e0*/  F2FP.SATFINITE.E4M3.F32.PACK_AB_MERGE_C R163, RZ, R163, RZ ;  /* 0x000000a3ffa3723e */ /* 0x000fe400048070ff */
[----:B------:R-:W-:Y:S02]  /*f8f0*/  F2FP.SATFINITE.E4M3.F32.PACK_AB_MERGE_C R161, RZ, R161, RZ ;  /* 0x000000a1ffa1723e */ /* 0x000fe400048070ff */
[----:B------:R-:W-:Y:S02]  /*f900*/  F2FP.SATFINITE.E4M3.F32.PACK_AB_MERGE_C R159, RZ, R159, RZ ;  /* 0x0000009fff9f723e */ /* 0x000fe400048070ff */
[----:B------:R-:W-:Y:S01]  /*f910*/  F2FP.SATFINITE.E4M3.F32.PACK_AB_MERGE_C R157, RZ, R157, RZ ;  /* 0x0000009dff9d723e */ /* 0x000fe200048070ff */
[----:B------:R-:W-:Y:S01]  /*f920*/  @!P4 STG.E.U8 desc[UR30][R32.64+0x1], R224 ;  /* 0x000001e02000c986 */ /* 0x000fe2000c10111e */
[----:B------:R-:W-:-:S02]  /*f930*/  ISETP.LT.OR P4, PT, R36, 0x9, !P2 ;  /* 0x000000092400780c */ /* 0x000fc40005781670 */
[----:B------:R-:W-:Y:S02]  /*f940*/  @P6 LOP3.LUT R31, R31, 0x10000000, RZ, 0xfc, !PT ;  /* 0x100000001f1f6812 */ /* 0x000fe400078efcff */
[----:B------:R-:W-:Y:S02]  /*f950*/  F2FP.SATFINITE.E4M3.F32.PACK_AB_MERGE_C R155, RZ, R155, RZ ;  /* 0x0000009bff9b723e */ /* 0x000fe400048070ff */
[----:B------:R-:W-:Y:S02]  /*f960*/  LOP3.LUT R31, R31, 0xf7ffffff, RZ, 0xc0, !PT ;  /* 0xf7ffffff1f1f7812 */ /* 0x000fe400078ec0ff */
[----:B------:R-:W-:Y:S02]  /*f970*/  F2FP.SATFINITE.E4M3.F32.PACK_AB_MERGE_C R153, RZ, R153, RZ ;  /* 0x00000099ff99723e */ /* 0x000fe400048070ff */
[----:B------:R-:W-:Y:S02]  /*f980*/  F2FP.SATFINITE.E4M3.F32.PACK_AB_MERGE_C R23, RZ, R23, RZ ;  /* 0x00000017ff17723e */ /* 0x000fe400048070ff */
[----:B------:R-:W-:Y:S01]  /*f990*/  F2FP.SATFINITE.E4M3.F32.PACK_AB_MERGE_C R21, RZ, R21, RZ ;  /* 0x00000015ff15723e */ /* 0x000fe200048070ff */
[----:B------:R-:W0:Y:S01]  /*f9a0*/  @!P4 LDC.64 R28, c[0x0][0x5c0] ;  /* 0x00017000ff1ccb82 */ /* 0x000e220000000a00 */
[----:B------:R-:W-:-:S02]  /*f9b0*/  F2FP.SATFINITE.E4M3.F32.PACK_AB_MERGE_C R19, RZ, R19, RZ ;  /* 0x00000013ff13723e */ /* 0x000fc400048070ff */
[----:B------:R-:W-:Y:S02]  /*f9c0*/  F2FP.SATFINITE.E4M3.F32.PACK_AB_MERGE_C R17, RZ, R17, RZ ;  /* 0x00000011ff11723e */ /* 0x000fe400048070ff */
[----:B------:R-:W-:Y:S02]  /*f9d0*/  F2FP.SATFINITE.E4M3.F32.PACK_AB_MERGE_C R15, RZ, R15, RZ ;  /* 0x0000000fff0f723e */ /* 0x000fe400048070ff */
[----:B------:R-:W-:Y:S02]  /*f9e0*/  F2FP.SATFINITE.E4M3.F32.PACK_AB_MERGE_C R13, RZ, R13, RZ ;  /* 0x0000000dff0d723e */ /* 0x000fe400048070ff */
[----:B------:R-:W-:Y:S02]  /*f9f0*/  F2FP.SATFINITE.E4M3.F32.PACK_AB_MERGE_C R11, RZ, R11, RZ ;  /* 0x0000000bff0b723e */ /* 0x000fe400048070ff */
[----:B------:R-:W-:Y:S02]  /*fa00*/  F2FP.SATFINITE.E4M3.F32.PACK_AB_MERGE_C R9, RZ, R9, RZ ;  /* 0x00000009ff09723e */ /* 0x000fe400048070ff */
[----:B------:R-:W-:-:S02]  /*fa10*/  F2FP.SATFINITE.E4M3.F32.PACK_AB_MERGE_C R7, RZ, R7, RZ ;  /* 0x00000007ff07723e */ /* 0x000fc400048070ff */
[----:B0-----:R-:W-:-:S05]  /*fa20*/  @!P4 IADD3 R28, P5, R26, R28, RZ ;  /* 0x0000001c1a1cc210 */ /* 0x001fca0007fbe0ff */
[----:B------:R-:W-:-:S05]  /*fa30*/  @!P4 IMAD.X R29, R38, 0x1, R29, P5 ;  /* 0x00000001261dc824 */ /* 0x000fca00028e061d */
[----:B------:R0:W-:Y:S02]  /*fa40*/  @!P4 STG.E.U8 desc[UR30][R28.64+0x8], R223 ;  /* 0x000008df1c00c986 */ /* 0x0001e4000c10111e */
[----:B0-----:R-:W0:Y:S02]  /*fa50*/  @!P6 LDC.64 R28, c[0x0][0x5c0] ;  /* 0x00017000ff1ceb82 */ /* 0x001e240000000a00 */
[----:B0-----:R-:W-:-:S04]  /*fa60*/  @!P6 IADD3 R40, P4, P5, R26, UR12, R28 ;  /* 0x0000000c1a28ec10 */ /* 0x001fc8000fd9e01c */
[----:B------:R-:W-:Y:S02]  /*fa70*/  @!P6 IADD3.X R41, R38, UR11, R29, P4, P5 ;  /* 0x0000000b2629ec10 */ /* 0x000fe4000a7ea41d */
[C---:B------:R-:W-:Y:S02]  /*fa80*/  ISETP.LT.OR P4, PT, R36.reuse, 0xa, !P2 ;  /* 0x0000000a2400780c */ /* 0x040fe40005781670 */
[----:B------:R-:W-:-:S11]  /*fa90*/  ISETP.LT.OR P6, PT, R36, 0x39, !P3 ;  /* 0x000000392400780c */ /* 0x000fd60005fc1670 */
[----:B------:R-:W0:Y:S02]  /*faa0*/  @!P4 LDC.64 R28, c[0x0][0x5c0] ;  /* 0x00017000ff1ccb82 */ /* 0x000e240000000a00 */
[----:B------:R-:W-:-:S04]  /*fab0*/  @P6 LOP3.LUT R31, R31, 0x8000000, RZ, 0xfc, !PT ;  /* 0x080000001f1f6812 */ /* 0x000fc800078efcff */
[----:B------:R-:W-:Y:S02]  /*fac0*/  LOP3.LUT R31, R31, 0xfbffffff, RZ, 0xc0, !PT ;  /* 0xfbffffff1f1f7812 */ /* 0x000fe400078ec0ff */
[----:B0-----:R-:W-:-:S05]  /*fad0*/  @!P4 IADD3 R28, P5, R26, R28, RZ ;  /* 0x0000001c1a1cc210 */ /* 0x001fca0007fbe0ff */
[----:B------:R-:W-:-:S05]  /*fae0*/  @!P4 IMAD.X R29, R38, 0x1, R29, P5 ;  /* 0x00000001261dc824 */ /* 0x000fca00028e061d */
[----:B------:R0:W-:Y:S04]  /*faf0*/  @!P4 STG.E.U8 desc[UR30][R28.64+0x9], R222 ;  /* 0x000009de1c00c986 */ /* 0x0001e8000c10111e */
[----:B------:R1:W-:Y:S04]  /*fb00*/  @!P1 STG.E.U8 desc[UR30][R60.64+0x8], R221 ;  /* 0x000008dd3c009986 */ /* 0x0003e8000c10111e */
[----:B------:R3:W-:Y:S01]  /*fb10*/  @!P0 STG.E.U8 desc[UR30][R64.64+0x9], R220 ;  /* 0x000009dc40008986 */ /* 0x0007e2000c10111e */
[----:B------:R-:W-:Y:S01]  /*fb20*/  ISETP.LT.OR P0, PT, R36, 0x11, !P2 ;  /* 0x000000112400780c */ /* 0x000fe20005701670 */
[----:B0-----:R-:W0:Y:S01]  /*fb30*/  @!P6 LDC.64 R28, c[0x0][0x5c0] ;  /* 0x00017000ff1ceb82 */ /* 0x001e220000000a00 */
[----:B-1----:R-:W-:-:S02]  /*fb40*/  IMAD.U32 R61, RZ, RZ, UR7 ;  /* 0x00000007ff3d7e24 */ /* 0x002fc4000f8e00ff */
[----:B---3--:R-:W-:Y:S02]  /*fb50*/  IMAD.U32 R64, RZ, RZ, UR12 ;  /* 0x0000000cff407e24 */ /* 0x008fe4000f8e00ff */
[----:B------:R-:W-:Y:S01]  /*fb60*/  IMAD.U32 R65, RZ, RZ, UR11 ;  /* 0x0000000bff417e24 */ /* 0x000fe2000f8e00ff */
[----:B0-----:R-:W-:-:S04]  /*fb70*/  @!P6 IADD3 R34, P4, P5, R26, UR12, R28 ;  /* 0x0000000c1a22ec10 */ /* 0x001fc8000fd9e01c */
[----:B------:R-:W-:Y:S02]  /*fb80*/  @!P6 IADD3.X R35, R38, UR11, R29, P4, P5 ;  /* 0x0000000b2623ec10 */ /* 0x000fe4000a7ea41d */
[----:B------:R-:W-:-:S13]  /*fb90*/  ISETP.LT.OR P6, PT, R36, 0x3a, !P3 ;  /* 0x0000003a2400780c */ /* 0x000fda0005fc1670 */
[----:B------:R-:W0:Y:S01]  /*fba0*/  @!P6 LDC.64 R28, c[0x0][0x5c0] ;  /* 0x00017000ff1ceb82 */ /* 0x000e220000000a00 */
[----:B------:R-:W-:Y:S02]  /*fbb0*/  @P6 LOP3.LUT R31, R31, 0x4000000, RZ, 0xfc, !PT ;  /* 0x040000001f1f6812 */ /* 0x000fe400078efcff */
[----:B0-----:R-:W-:-:S04]  /*fbc0*/  @!P6 IADD3 R32, P1, P3, R26, UR12, R28 ;  /* 0x0000000c1a20ec10 */ /* 0x001fc8000fb3e01c */
[----:B------:R-:W-:Y:S02]  /*fbd0*/  @!P6 IADD3.X R33, R38, UR11, R29, P1, P3 ;  /* 0x0000000b2621ec10 */ /* 0x000fe40008fe641d */
[----:B------:R-:W0:Y:S01]  /*fbe0*/  @!P0 LDC.64 R28, c[0x0][0x5c0] ;  /* 0x00017000ff1c8b82 */ /* 0x000e220000000a00 */
[----:B------:R-:W-:-:S04]  /*fbf0*/  ISETP.GE.AND P1, PT, R37, 0x89, PT ;  /* 0x000000892500780c */ /* 0x000fc80003f26270 */
[C---:B------:R-:W-:Y:S02]  /*fc00*/  ISETP.LT.OR P5, PT, R36.reuse, 0x1, !P1 ;  /* 0x000000012400780c */ /* 0x040fe40004fa1670 */
[----:B------:R-:W-:-:S11]  /*fc10*/  ISETP.LT.OR P6, PT, R36, 0x2, !P1 ;  /* 0x000000022400780c */ /* 0x000fd60004fc1670 */
[----:B------:R-:W-:Y:S02]  /*fc20*/  @!P5 IADD3 R131, P3, P4, R131, UR10, R26 ;  /* 0x0000000a8383dc10 */ /* 0x000fe4000fc7e01a */
[----:B------:R-:W-:Y:S02]  /*fc30*/  @P5 LOP3.LUT R30, R30, 0x20, RZ, 0xfc, !PT ;  /* 0x000000201e1e5812 */ /* 0x000fe400078efcff */
[----:B------:R-:W-:Y:S02]  /*fc40*/  @!P5 IADD3.X R147, R147, UR9, R38, P3, P4 ;  /* 0x000000099393dc10 */ /* 0x000fe40009fe8426 */
[----:B0-----:R-:W-:Y:S02]  /*fc50*/  @!P0 IADD3 R28, P3, R26, R28, RZ ;  /* 0x0000001c1a1c8210 */ /* 0x001fe40007f7e0ff */
[----:B------:R-:W-:Y:S02]  /*fc60*/  LOP3.LUT R30, R30, 0xffffffef, RZ, 0xc0, !PT ;  /* 0xffffffef1e1e7812 */ /* 0x000fe400078ec0ff */
[C---:B------:R-:W-:Y:S01]  /*fc70*/  LOP3.LUT P5, RZ, R31.reuse, 0x2, RZ, 0xc0, !PT ;  /* 0x000000021fff7812 */ /* 0x040fe200078ac0ff */
[----:B------:R-:W-:Y:S01]  /*fc80*/  @!P0 IMAD.X R29, R38, 0x1, R29, P3 ;  /* 0x00000001261d8824 */ /* 0x000fe200018e061d */
[----:B------:R-:W-:-:S04]  /*fc90*/  LOP3.LUT R31, R31, 0xfffffffe, RZ, 0xc0, !PT ;  /* 0xfffffffe1f1f7812 */ /* 0x000fc800078ec0ff */
[----:B------:R0:W-:Y:S01]  /*fca0*/  @!P0 STG.E.U8 desc[UR30][R28.64+0x10], R219 ;  /* 0x000010db1c008986 */ /* 0x0001e2000c10111e */
[----:B------:R-:W-:Y:S02]  /*fcb0*/  @!P6 IADD3 R130, P0, P3, R39, UR10, R26 ;  /* 0x0000000a2782ec10 */ /* 0x000fe4000fb1e01a */
[----:B------:R-:W-:Y:S02]  /*fcc0*/  @P6 LOP3.LUT R31, R31, 0x1, RZ, 0xfc, !PT ;  /* 0x000000011f1f6812 */ /* 0x000fe400078efcff */
[----:B------:R-:W-:Y:S01]  /*fcd0*/  @!P6 IADD3.X R134, R61, UR9, R38, P0, P3 ;  /* 0x000000093d86ec10 */ /* 0x000fe200087e6426 */
[----:B------:R-:W-:Y:S01]  /*fce0*/  IMAD.U32 R61, RZ, RZ, UR8 ;  /* 0x00000008ff3d7e24 */ /* 0x000fe2000f8e00ff */
[----:B------:R-:W-:Y:S02]  /*fcf0*/  ISETP.LT.OR P0, PT, R36, 0x12, !P2 ;  /* 0x000000122400780c */ /* 0x000fe40005701670 */
[C---:B------:R-:W-:Y:S02]  /*fd00*/  LOP3.LUT P6, RZ, R31.reuse, 0x4, RZ, 0xc0, !PT ;  /* 0x000000041fff7812 */ /* 0x040fe400078cc0ff */
[----:B------:R-:W-:Y:S01]  /*fd10*/  LOP3.LUT R31, R31, 0xfdffffff, RZ, 0xc0, !PT ;  /* 0xfdffffff1f1f7812 */ /* 0x000fe200078ec0ff */
[----:B0-----:R-:W-:-:S08]  /*fd20*/  IMAD.U32 R219, RZ, RZ, UR7 ;  /* 0x00000007ffdb7e24 */ /* 0x001fd0000f8e00ff */
[----:B------:R-:W0:Y:S02]  /*fd30*/  @!P0 LDC.64 R28, c[0x0][0x5c0] ;  /* 0x00017000ff1c8b82 */ /* 0x000e240000000a00 */
[----:B0-----:R-:W-:-:S05]  /*fd40*/  @!P0 IADD3 R28, P3, R26, R28, RZ ;  /* 0x0000001c1a1c8210 */ /* 0x001fca0007f7e0ff */
[----:B------:R-:W-:-:S05]  /*fd50*/  @!P0 IMAD.X R29, R38, 0x1, R29, P3 ;  /* 0x00000001261d8824 */ /* 0x000fca00018e061d */
[----:B------:R0:W-:Y:S01]  /*fd60*/  @!P0 STG.E.U8 desc[UR30][R28.64+0x11], R218 ;  /* 0x000011da1c008986 */ /* 0x0001e2000c10111e */
[----:B------:R-:W-:Y:S01]  /*fd70*/  ISETP.LT.OR P0, PT, R36, 0x9, !P1 ;  /* 0x000000092400780c */ /* 0x000fe20004f01670 */
[----:B0-----:R-:W-:-:S12]  /*fd80*/  IMAD.U32 R218, RZ, RZ, UR8 ;  /* 0x00000008ffda7e24 */ /* 0x001fd8000f8e00ff */
[----:B------:R-:W-:Y:S02]  /*fd90*/  @!P0 IADD3 R138, P3, P4, R39, UR10, R26 ;  /* 0x0000000a278a8c10 */ /* 0x000fe4000fc7e01a */
[----:B------:R-:W-:Y:S02]  /*fda0*/  @P0 LOP3.LUT R30, R30, 0x10, RZ, 0xfc, !PT ;  /* 0x000000101e1e0812 */ /* 0x000fe400078efcff */
[----:B------:R-:W-:Y:S02]  /*fdb0*/  @!P0 IADD3.X R151, R151, UR9, R38, P3, P4 ;  /* 0x0000000997978c10 */ /* 0x000fe40009fe8426 */
[----:B------:R-:W-:Y:S02]  /*fdc0*/  ISETP.LT.OR P0, PT, R36, 0xa, !P1 ;  /* 0x0000000a2400780c */ /* 0x000fe40004f01670 */
[----:B------:R-:W-:Y:S01]  /*fdd0*/  F2FP.SATFINITE.E4M3.F32.PACK_AB_MERGE_C R39, RZ, R217, RZ ;  /* 0x000000d9ff27723e */ /* 0x000fe200048070ff */
[----:B------:R-:W-:-:S04]  /*fde0*/  IMAD.U32 R217, RZ, RZ, UR7 ;  /* 0x00000007ffd97e24 */ /* 0x000fc8000f8e00ff */
[----:B------:R0:W-:Y:S04]  /*fdf0*/  @!P5 STG.E.U8 desc[UR30][R70.64+0x10], R39 ;  /* 0x000010274600d986 */ /* 0x0001e8000c10111e */
[----:B------:R1:W-:Y:S02]  /*fe00*/  @!P6 STG.E.U8 desc[UR30][R68.64+0x11], R216 ;  /* 0x000011d84400e986 */ /* 0x0003e4000c10111e */
[----:B------:R-:W-:Y:S02]  /*fe10*/  @!P0 IADD3 R146, P3, P4, R61, UR10, R26 ;  /* 0x0000000a3d928c10 */ /* 0x000fe4000fc7e01a */
[----:B------:R-:W-:Y:S02]  /*fe20*/  @P0 LOP3.LUT R31, R31, 0x2000000, RZ, 0xfc, !PT ;  /* 0x020000001f1f0812 */ /* 0x000fe400078efcff */
[----:B------:R-:W-:-:S02]  /*fe30*/  @!P0 IADD3.X R217, R217, UR9, R38, P3, P4 ;  /* 0x00000009d9d98c10 */ /* 0x000fc40009fe8426 */
[----:B------:R-:W-:Y:S01]  /*fe40*/  ISETP.LT.OR P0, PT, R36, 0x11, !P1 ;  /* 0x000000112400780c */ /* 0x000fe20004f01670 */
[----:B0-----:R-:W-:Y:S01]  /*fe50*/  IMAD.U32 R70, RZ, RZ, UR12 ;  /* 0x0000000cff467e24 */ /* 0x001fe2000f8e00ff */
[----:B------:R-:W-:Y:S01]  /*fe60*/  LOP3.LUT R31, R31, 0xfeffffff, RZ, 0xc0, !PT ;  /* 0xfeffffff1f1f7812 */ /* 0x000fe200078ec0ff */
[----:B------:R-:W-:Y:S01]  /*fe70*/  IMAD.U32 R71, RZ, RZ, UR11 ;  /* 0x0000000bff477e24 */ /* 0x000fe2000f8e00ff */
[----:B------:R-:W-:Y:S01]  /*fe80*/  F2FP.SATFINITE.E4M3.F32.PACK_AB_MERGE_C R39, RZ, R215, RZ ;  /* 0x000000d7ff27723e */ /* 0x000fe200048070ff */
[----:B------:R-:W-:Y:S02]  /*fe90*/  IMAD.U32 R215, RZ, RZ, UR7 ;  /* 0x00000007ffd77e24 */ /* 0x000fe4000f8e00ff */
[----:B-1----:R-:W-:Y:S02]  /*fea0*/  IMAD.U32 R216, RZ, RZ, UR7 ;  /* 0x00000007ffd87e24 */ /* 0x002fe4000f8e00ff */
[----:B------:R-:W-:-:S04]  /*feb0*/  IMAD.U32 R69, RZ, RZ, UR11 ;  /* 0x0000000bff457e24 */ /* 0x000fc8000f8e00ff */
[----:B------:R-:W-:Y:S02]  /*fec0*/  @!P0 IADD3 R218, P3, P4, R218, UR10, R26 ;  /* 0x0000000adada8c10 */ /* 0x000fe4000fc7e01a */
[----:B------:R-:W-:Y:S02]  /*fed0*/  @P0 LOP3.LUT R31, R31, 0x1000000, RZ, 0xfc, !PT ;  /* 0x010000001f1f0812 */ /* 0x000fe400078efcff */
[----:B------:R-:W-:Y:S02]  /*fee0*/  @!P0 IADD3.X R219, R219, UR9, R38, P3, P4 ;  /* 0x00000009dbdb8c10 */ /* 0x000fe40009fe8426 */
[C---:B------:R-:W-:Y:S02]  /*fef0*/  ISETP.LT.OR P3, PT, R36.reuse, 0x19, !P2 ;  /* 0x000000192400780c */ /* 0x040fe40005761670 */
[----:B------:R-:W-:Y:S02]  /*ff00*/  ISETP.LT.OR P0, PT, R36, 0x12, !P1 ;  /* 0x000000122400780c */ /* 0x000fe40004f01670 */
[----:B------:R-:W-:-:S02]  /*ff10*/  LOP3.LUT P5, RZ, R31, 0x8, RZ, 0xc0, !PT ;  /* 0x000000081fff7812 */ /* 0x000fc400078ac0ff */
[C---:B------:R-:W-:Y:S02]  /*ff20*/  LOP3.LUT P6, RZ, R31.reuse, 0x10, RZ, 0xc0, !PT ;  /* 0x000000101fff7812 */ /* 0x040fe400078cc0ff */
[----:B------:R-:W-:-:S05]  /*ff30*/  LOP3.LUT R31, R31, 0xff7fffff, RZ, 0xc0, !PT ;  /* 0xff7fffff1f1f7812 */ /* 0x000fca00078ec0ff */
[----:B------:R-:W0:Y:S02]  /*ff40*/  @!P3 LDC.64 R28, c[0x0][0x5c0] ;  /* 0x00017000ff1cbb82 */ /* 0x000e240000000a00 */
[----:B------:R-:W-:-:S04]  /*ff50*/  @P0 LOP3.LUT R31, R31, 0x800000, RZ, 0xfc, !PT ;  /* 0x008000001f1f0812 */ /* 0x000fc800078efcff */
[----:B------:R-:W-:Y:S02]  /*ff60*/  LOP3.LUT R31, R31, 0xffbfffff, RZ, 0xc0, !PT ;  /* 0xffbfffff1f1f7812 */ /* 0x000fe400078ec0ff */
[----:B0-----:R-:W-:-:S05]  /*ff70*/  @!P3 IADD3 R28, P4, R26, R28, RZ ;  /* 0x0000001c1a1cb210 */ /* 0x001fca0007f9e0ff */
[----:B------:R-:W-:-:S05]  /*ff80*/  @!P3 IMAD.X R29, R38, 0x1, R29, P4 ;  /* 0x00000001261db824 */ /* 0x000fca00020e061d */
[----:B------:R0:W-:Y:S01]  /*ff90*/  @!P3 STG.E.U8 desc[UR30][R28.64+0x18], R39 ;  /* 0x000018271c00b986 */ /* 0x0001e2000c10111e */
[----:B------:R-:W-:-:S04]  /*ffa0*/  @!P0 IADD3 R145, P3, P4, R145, UR10, R26 ;  /* 0x0000000a91918c10 */ /* 0x000fc8000fc7e01a */
[----:B------:R-:W-:Y:S02]  /*ffb0*/  @!P0 IADD3.X R215, R215, UR9, R38, P3, P4 ;  /* 0x00000009d7d78c10 */ /* 0x000fe40009fe8426 */
[C---:B------:R-:W-:Y:S02]  /*ffc0*/  ISETP.LT.OR P3, PT, R36.reuse, 0x1a, !P2 ;  /* 0x0000001a2400780c */ /* 0x040fe40005761670 */
[----:B------:R-:W-:Y:S01]  /*ffd0*/  ISETP.LT.OR P0, PT, R36, 0x19, !P1 ;  /* 0x000000192400780c */ /* 0x000fe20004f01670 */
[----:B0-----:R-:W-:-:S10]  /*ffe0*/  IMAD.U32 R39, RZ, RZ, UR7 ;  /* 0x00000007ff277e24 */ /* 0x001fd4000f8e00ff */
        /* <DEDUP_REMOVED lines=8> */
[----:B------:R-:W-:Y:S02]  /*10070*/  ISETP.LT.OR P0, PT, R36, 0x1a, !P1 ;  /* 0x0000001a2400780c */ /* 0x000fe40004f01670 */
[----:B------:R-:W-:Y:S01]  /*10080*/  F2FP.SATFINITE.E4M3.F32.PACK_AB_MERGE_C R39, RZ, R213, RZ ;  /* 0x000000d5ff27723e */ /* 0x000fe200048070ff */
[----:B------:R-:W-:Y:S02]  /*10090*/  IMAD.U32 R213, RZ, RZ, UR7 ;  /* 0x00000007ffd57e24 */ /* 0x000fe4000f8e00ff */
[----:B0-----:R-:W-:Y:S02]  /*100a0*/  IMAD.U32 R214, RZ, RZ, UR8 ;  /* 0x00000008ffd67e24 */ /* 0x001fe4000f8e00ff */
[----:B------:R0:W-:Y:S04]  /*100b0*/  @!P5 STG.E.U8 desc[UR30][R76.64+0x18], R39 ;  /* 0x000018274c00d986 */ /* 0x0001e8000c10111e */
[----:B------:R1:W-:Y:S02]  /*100c0*/  @!P6 STG.E.U8 desc[UR30][R74.64+0x19], R212 ;  /* 0x000019d44a00e986 */ /* 0x0003e4000c10111e */
[----:B------:R-:W-:-:S02]  /*100d0*/  @!P0 IADD3 R144, P3, P4, R61, UR10, R26 ;  /* 0x0000000a3d908c10 */ /* 0x000fc4000fc7e01a */
[----:B------:R-:W-:Y:S02]  /*100e0*/  @P0 LOP3.LUT R31, R31, 0x200000, RZ, 0xfc, !PT ;  /* 0x002000001f1f0812 */ /* 0x000fe400078efcff */
[----:B------:R-:W-:Y:S02]  /*100f0*/  @!P0 IADD3.X R213, R213, UR9, R38, P3, P4 ;  /* 0x00000009d5d58c10 */ /* 0x000fe40009fe8426 */
[----:B------:R-:W-:Y:S01]  /*10100*/  ISETP.LT.OR P0, PT, R36, 0x21, !P1 ;  /* 0x000000212400780c */ /* 0x000fe20004f01670 */
[----:B0-----:R-:W-:Y:S01]  /*10110*/  IMAD.U32 R77, RZ, RZ, UR11 ;  /* 0x0000000bff4d7e24 */ /* 0x001fe2000f8e00ff */
[----:B------:R-:W-:Y:S01]  /*10120*/  LOP3.LUT R31, R31, 0xffefffff, RZ, 0xc0, !PT ;  /* 0xffefffff1f1f7812 */ /* 0x000fe200078ec0ff */
[----:B------:R-:W-:Y:S01]  /*10130*/  IMAD.U32 R76, RZ, RZ, UR11 ;  /* 0x0000000bff4c7e24 */ /* 0x000fe2000f8e00ff */
[----:B------:R-:W-:Y:S01]  /*10140*/  F2FP.SATFINITE.E4M3.F32.PACK_AB_MERGE_C R39, RZ, R211, RZ ;  /* 0x000000d3ff27723e */ /* 0x000fe200048070ff */
[----:B------:R-:W-:Y:S02]  /*10150*/  IMAD.U32 R211, RZ, RZ, UR7 ;  /* 0x00000007ffd37e24 */ /* 0x000fe4000f8e00ff */
[----:B-1----:R-:W-:-:S02]  /*10160*/  IMAD.U32 R212, RZ, RZ, UR7 ;  /* 0x00000007ffd47e24 */ /* 0x002fc4000f8e00ff */
        /* <DEDUP_REMOVED lines=26> */
[----:B------:R-:W-:Y:S02]  /*10310*/  @!P0 IADD3 R136, P3, P4, R39, UR10, R26 ;  /* 0x0000000a27888c10 */ /* 0x000fe4000fc7e01a */
[----:B------:R-:W-:Y:S01]  /*10320*/  F2FP.SATFINITE.E4M3.F32.PACK_AB_MERGE_C R39, RZ, R209, RZ ;  /* 0x000000d1ff27723e */ /* 0x000fe200048070ff */
[----:B------:R-:W-:Y:S01]  /*10330*/  IMAD.U32 R209, RZ, RZ, UR7 ;  /* 0x00000007ffd17e24 */ /* 0x000fe2000f8e00ff */
[----:B------:R-:W-:Y:S02]  /*10340*/  @!P0 IADD3.X R149, R149, UR9, R38, P3, P4 ;  /* 0x0000000995958c10 */ /* 0x000fe40009fe8426 */
[----:B------:R-:W-:Y:S01]  /*10350*/  ISETP.LT.OR P0, PT, R36, 0x2a, !P1 ;  /* 0x0000002a2400780c */ /* 0x000fe20004f01670 */
[----:B------:R1:W-:Y:S01]  /*10360*/  @!P5 STG.E.U8 desc[UR30][R82.64+0x20], R39 ;  /* 0x000020275200d986 */ /* 0x0003e2000c10111e */
[----:B0-----:R-:W-:-:S03]  /*10370*/  IMAD.U32 R210, RZ, RZ, UR8 ;  /* 0x00000008ffd27e24 */ /* 0x001fc6000f8e00ff */
[----:B------:R0:W-:Y:S08]  /*10380*/  @!P6 STG.E.U8 desc[UR30][R78.64+0x21], R208 ;  /* 0x000021d04e00e986 */ /* 0x0001f0000c10111e */
[----:B------:R-:W-:Y:S01]  /*10390*/  @!P0 IADD3 R142, P3, P4, R61, UR10, R26 ;  /* 0x0000000a3d8e8c10 */ /* 0x000fe2000fc7e01a */
[----:B-1----:R-:W-:Y:S01]  /*103a0*/  IMAD.U32 R83, RZ, RZ, UR11 ;  /* 0x0000000bff537e24 */ /* 0x002fe2000f8e00ff */
[----:B------:R-:W-:Y:S01]  /*103b0*/  @P0 LOP3.LUT R31, R31, 0x20000, RZ, 0xfc, !PT ;  /* 0x000200001f1f0812 */ /* 0x000fe200078efcff */
[----:B------:R-:W-:Y:S01]  /*103c0*/  IMAD.U32 R82, RZ, RZ, UR12 ;  /* 0x0000000cff527e24 */ /* 0x000fe2000f8e00ff */
[----:B------:R-:W-:Y:S01]  /*103d0*/  @!P0 IADD3.X R209, R209, UR9, R38, P3, P4 ;  /* 0x00000009d1d18c10 */ /* 0x000fe20009fe8426 */
[----:B0-----:R-:W-:Y:S01]  /*103e0*/  IMAD.U32 R208, RZ, RZ, UR11 ;  /* 0x0000000bffd07e24 */ /* 0x001fe2000f8e00ff */
[----:B------:R-:W-:Y:S01]  /*103f0*/  ISETP.LT.OR P0, PT, R36, 0x31, !P1 ;  /* 0x000000312400780c */ /* 0x000fe20004f01670 */
[----:B------:R-:W-:Y:S01]  /*10400*/  IMAD.U32 R79, RZ, RZ, UR11 ;  /* 0x0000000bff4f7e24 */ /* 0x000fe2000f8e00ff */
[----:B------:R-:W-:-:S02]  /*10410*/  LOP3.LUT R31, R31, 0xfffeffff, RZ, 0xc0, !PT ;  /* 0xfffeffff1f1f7812 */ /* 0x000fc400078ec0ff */
[----:B------:R-:W-:Y:S01]  /*10420*/  F2FP.SATFINITE.E4M3.F32.PACK_AB_MERGE_C R39, RZ, R207, RZ ;  /* 0x000000cfff27723e */ /* 0x000fe200048070ff */
[----:B------:R-:W-:-:S08]  /*10430*/  IMAD.U32 R207, RZ, RZ, UR7 ;  /* 0x00000007ffcf7e24 */ /* 0x000fd0000f8e00ff */
        /* <DEDUP_REMOVED lines=32> */
[----:B------:R1:W-:Y:S01]  /*10640*/  @!P6 STG.E.U8 desc[UR30][R86.64+0x29], R204 ;  /* 0x000029cc5600e986 */ /* 0x0003e2000c10111e */
[----:B------:R-:W-:-:S02]  /*10650*/  LOP3.LUT P6, RZ, R0, 0x1, RZ, 0xc0, !PT ;  /* 0x0000000100ff7812 */ /* 0x000fc400078cc0ff */
[----:B------:R-:W-:Y:S01]  /*10660*/  @!P0 IADD3 R140, P1, P3, R61, UR10, R26 ;  /* 0x0000000a3d8c8c10 */ /* 0x000fe2000fb3e01a */
[----:B------:R-:W-:Y:S01]  /*10670*/  IMAD.U32 R61, RZ, RZ, UR11 ;  /* 0x0000000bff3d7e24 */ /* 0x000fe2000f8e00ff */
[----:B------:R-:W-:Y:S02]  /*10680*/  @P0 LOP3.LUT R31, R31, 0x1000, RZ, 0xfc, !PT ;  /* 0x000010001f1f0812 */ /* 0x000fe400078efcff */
[----:B------:R-:W-:Y:S01]  /*10690*/  @!P0 IADD3.X R205, R205, UR9, R38, P1, P3 ;  /* 0x00000009cdcd8c10 */ /* 0x000fe20008fe6426 */
[----:B0-----:R-:W-:Y:S01]  /*106a0*/  IMAD.U32 R91, RZ, RZ, UR11 ;  /* 0x0000000bff5b7e24 */ /* 0x001fe2000f8e00ff */
[----:B------:R-:W-:Y:S02]  /*106b0*/  ISETP.GE.AND P1, PT, R37, 0x109, PT ;  /* 0x000001092500780c */ /* 0x000fe40003f26270 */
[----:B------:R-:W-:Y:S01]  /*106c0*/  LOP3.LUT R31, R31, 0xffffdfff, RZ, 0xc0, !PT ;  /* 0xffffdfff1f1f7812 */ /* 0x000fe200078ec0ff */
[----:B-1----:R-:W-:Y:S01]  /*106d0*/  IMAD.U32 R87, RZ, RZ, UR11 ;  /* 0x0000000bff577e24 */ /* 0x002fe2000f8e00ff */
[----:B------:R-:W-:-:S02]  /*106e0*/  ISETP.LT.OR P0, PT, R36, 0x1, !P1 ;  /* 0x000000012400780c */ /* 0x000fc40004f01670 */
[----:B------:R-:W-:Y:S01]  /*106f0*/  F2FP.SATFINITE.E4M3.F32.PACK_AB_MERGE_C R39, RZ, R203, RZ ;  /* 0x000000cbff27723e */ /* 0x000fe200048070ff */
[----:B------:R-:W-:-:S10]  /*10700*/  IMAD.U32 R203, RZ, RZ, UR11 ;  /* 0x0000000bffcb7e24 */ /* 0x000fd4000f8e00ff */
[----:B------:R-:W-:Y:S02]  /*10710*/  @!P0 IADD3 R206, P3, P4, R206, UR10, R26 ;  /* 0x0000000acece8c10 */ /* 0x000fe4000fc7e01a */
[----:B------:R-:W-:Y:S02]  /*10720*/  @P0 LOP3.LUT R31, R31, 0x2000, RZ, 0xfc, !PT ;  /* 0x000020001f1f0812 */ /* 0x000fe400078efcff */
[----:B------:R-:W-:Y:S02]  /*10730*/  @!P0 IADD3.X R208, R208, UR9, R38, P3, P4 ;  /* 0x00000009d0d08c10 */ /* 0x000fe40009fe8426 */
[C---:B------:R-:W-:Y:S02]  /*10740*/  ISETP.LT.OR P3, PT, R36.reuse, 0x31, !P2 ;  /* 0x000000312400780c */ /* 0x040fe40005761670 */
[----:B------:R-:W-:Y:S02]  /*10750*/  ISETP.LT.OR P0, PT, R36, 0x2, !P1 ;  /* 0x000000022400780c */ /* 0x000fe40004f01670 */
[----:B------:R-:W-:-:S02]  /*10760*/  LOP3.LUT P5, RZ, R31, 0x200, RZ, 0xc0, !PT ;  /* 0x000002001fff7812 */ /* 0x000fc400078ac0ff */
[----:B------:R-:W-:-:S07]  /*10770*/  LOP3.LUT R31, R31, 0xfffff7ff, RZ, 0xc0, !PT ;  /* 0xfffff7ff1f1f7812 */ /* 0x000fce00078ec0ff */
        /* <DEDUP_REMOVED lines=16> */
[----:B------:R-:W-:Y:S01]  /*10880*/  @!P3 STG.E.U8 desc[UR30][R28.64+0x31], R202 ;  /* 0x000031ca1c00b986 */ /* 0x000fe2000c10111e */
[----:B------:R-:W-:-:S03]  /*10890*/  @!P0 IADD3 R133, P3, P4, R133, UR10, R26 ;  /* 0x0000000a85858c10 */ /* 0x000fc6000fc7e01a */
[----:B------:R0:W-:Y:S01]  /*108a0*/  @!P5 STG.E.U8 desc[UR30][R98.64+0x30], R201 ;  /* 0x000030c96200d986 */ /* 0x0001e2000c10111e */
[----:B------:R-:W-:Y:S02]  /*108b0*/  @!P0 IADD3.X R132, R39, UR9, R38, P3, P4 ;  /* 0x0000000927848c10 */ /* 0x000fe40009fe8426 */
[----:B------:R-:W-:Y:S01]  /*108c0*/  ISETP.LT.OR P0, PT, R36, 0xa, !P1 ;  /* 0x0000000a2400780c */ /* 0x000fe20004f01670 */
[----:B------:R1:W-:Y:S01]  /*108d0*/  @!P6 STG.E.U8 desc[UR30][R94.64+0x31], R200 ;  /* 0x000031c85e00e986 */ /* 0x0003e2000c10111e */
[C---:B------:R-:W-:Y:S02]  /*108e0*/  LOP3.LUT P5, RZ, R0.reuse, 0x40, RZ, 0xc0, !PT ;  /* 0x0000004000ff7812 */ /* 0x040fe400078ac0ff */
[----:B------:R-:W-:Y:S01]  /*108f0*/  LOP3.LUT P6, RZ, R0, 0x1000, RZ, 0xc0, !PT ;  /* 0x0000100000ff7812 */ /* 0x000fe200078cc0ff */
[----:B0-----:R-:W-:Y:S02]  /*10900*/  IMAD.U32 R99, RZ, RZ, UR12 ;  /* 0x0000000cff637e24 */ /* 0x001fe4000f8e00ff */
[----:B------:R-:W-:-:S06]  /*10910*/  IMAD.U32 R98, RZ, RZ, UR11 ;  /* 0x0000000bff627e24 */ /* 0x000fcc000f8e00ff */
[----:B------:R-:W-:Y:S02]  /*10920*/  @!P0 IADD3 R129, P3, P4, R129, UR10, R26 ;  /* 0x0000000a81818c10 */ /* 0x000fe4000fc7e01a */
[----:B------:R-:W-:Y:S02]  /*10930*/  @P0 LOP3.LUT R31, R31, 0x200, RZ, 0xfc, !PT ;  /* 0x000002001f1f0812 */ /* 0x000fe400078efcff */
[----:B------:R-:W-:Y:S01]  /*10940*/  @!P0 IADD3.X R128, R39, UR9, R38, P3, P4 ;  /* 0x0000000927808c10 */ /* 0x000fe20009fe8426 */
[----:B------:R-:W-:Y:S01]  /*10950*/  IMAD.U32 R39, RZ, RZ, UR12 ;  /* 0x0000000cff277e24 */ /* 0x000fe2000f8e00ff */
[----:B------:R-:W-:Y:S02]  /*10960*/  ISETP.LT.OR P0, PT, R36, 0x11, !P1 ;  /* 0x000000112400780c */ /* 0x000fe40004f01670 */
[----:B------:R-:W-:Y:S02]  /*10970*/  LOP3.LUT R31, R31, 0xfffffeff, RZ, 0xc0, !PT ;  /* 0xfffffeff1f1f7812 */ /* 0x000fe400078ec0ff */
[----:B-1----:R-:W-:-:S09]  /*10980*/  F2FP.SATFINITE.E4M3.F32.PACK_AB_MERGE_C R95, RZ, R186, RZ ;  /* 0x000000baff5f723e */ /* 0x002fd200048070ff */
[----:B------:R-:W-:Y:S02]  /*10990*/  @!P0 IADD3 R99, P3, P4, R99, UR10, R26 ;  /* 0x0000000a63638c10 */ /* 0x000fe4000fc7e01a */
[----:B------:R-:W-:Y:S02]  /*109a0*/  @P0 LOP3.LUT R31, R31, 0x100, RZ, 0xfc, !PT ;  /* 0x000001001f1f0812 */ /* 0x000fe400078efcff */
[----:B------:R-:W-:Y:S02]  /*109b0*/  @!P0 IADD3.X R98, R98, UR9, R38, P3, P4 ;  /* 0x0000000962628c10 */ /* 0x000fe40009fe8426 */
[C---:B------:R-:W-:Y:S02]  /*109c0*/  ISETP.LT.OR P3, PT, R36.reuse, 0x39, !P2 ;  /* 0x000000392400780c */ /* 0x040fe40005761670 */
[C---:B------:R-:W-:Y:S02]  /*109d0*/  ISETP.LT.OR P2, PT, R36.reuse, 0x3a, !P2 ;  /* 0x0000003a2400780c */ /* 0x040fe40005741670 */
[----:B------:R-:W-:-:S02]  /*109e0*/  ISETP.LT.OR P0, PT, R36, 0x12, !P1 ;  /* 0x000000122400780c */ /* 0x000fc40004f01670 */
[----:B------:R-:W-:-:S07]  /*109f0*/  LOP3.LUT R31, R31, 0xffffff7f, RZ, 0xc0, !PT ;  /* 0xffffff7f1f1f7812 */ /* 0x000fce00078ec0ff */
[----:B------:R-:W0:Y:S04]  /*10a00*/  @!P3 LDC.64 R28, c[0x0][0x5c0] ;  /* 0x00017000ff1cbb82 */ /* 0x000e280000000a00 */
        /* <DEDUP_REMOVED lines=8> */
[----:B------:R-:W-:Y:S01]  /*10a90*/  LOP3.LUT P4, RZ, R0, 0x800, RZ, 0xc0, !PT ;  /* 0x0000080000ff7812 */ /* 0x000fe2000788c0ff */
[----:B0-----:R-:W0:Y:S10]  /*10aa0*/  @!P2 LDC.64 R28, c[0x0][0x5c0] ;  /* 0x00017000ff1cab82 */ /* 0x001e340000000a00 */
[----:B------:R-:W-:-:S04]  /*10ab0*/  @P0 LOP3.LUT R31, R31, 0x8, RZ, 0xfc, !PT ;  /* 0x000000081f1f0812 */ /* 0x000fc800078efcff */
[----:B------:R-:W-:Y:S02]  /*10ac0*/  LOP3.LUT R31, R31, 0xffffffbf, RZ, 0xc0, !PT ;  /* 0xffffffbf1f1f7812 */ /* 0x000fe400078ec0ff */
[----:B0-----:R-:W-:-:S05]  /*10ad0*/  @!P2 IADD3 R28, P3, R26, R28, RZ ;  /* 0x0000001c1a1ca210 */ /* 0x001fca0007f7e0ff */
[----:B------:R-:W-:-:S05]  /*10ae0*/  @!P2 IMAD.X R29, R38, 0x1, R29, P3 ;  /* 0x00000001261da824 */ /* 0x000fca00018e061d */
[----:B------:R0:W-:Y:S01]  /*10af0*/  @!P2 STG.E.U8 desc[UR30][R28.64+0x39], R198 ;  /* 0x000039c61c00a986 */ /* 0x0001e2000c10111e */
[----:B------:R-:W-:-:S03]  /*10b00*/  @!P0 IADD3 R90, P2, P3, R39, UR10, R26 ;  /* 0x0000000a275a8c10 */ /* 0x000fc6000fb5e01a */
[----:B------:R-:W-:Y:S01]  /*10b10*/  @!P5 STG.E.U8 desc[UR30][R108.64+0x38], R197 ;  /* 0x000038c56c00d986 */ /* 0x000fe2000c10111e */
[----:B------:R-:W-:Y:S02]  /*10b20*/  @!P0 IADD3.X R87, R87, UR9, R38, P2, P3 ;  /* 0x0000000957578c10 */ /* 0x000fe400097e6426 */
[C---:B------:R-:W-:Y:S01]  /*10b30*/  ISETP.LT.OR P0, PT, R36.reuse, 0x1a, !P1 ;  /* 0x0000001a2400780c */ /* 0x040fe20004f01670 */
[----:B------:R-:W-:Y:S01]  /*10b40*/  @!P4 STG.E.U8 desc[UR30][R104.64+0x39], R196 ;  /* 0x000039c46800c986 */ /* 0x000fe2000c10111e */
[C---:B------:R-:W-:Y:S02]  /*10b50*/  ISETP.LT.OR P5, PT, R36.reuse, 0x21, !P1 ;  /* 0x000000212400780c */ /* 0x040fe40004fa1670 */
[----:B------:R-:W-:Y:S01]  /*10b60*/  ISETP.LT.OR P4, PT, R36, 0x22, !P1 ;  /* 0x000000222400780c */ /* 0x000fe20004f81670 */
[----:B0-----:R-:W-:Y:S01]  /*10b70*/  IMAD.U32 R29, RZ, RZ, UR12 ;  /* 0x0000000cff1d7e24 */ /* 0x001fe2000f8e00ff */
[----:B------:R-:W-:Y:S07]  /*10b80*/  @!P6 STG.E.U8 desc[UR30][R96.64], R195 ;  /* 0x000000c36000e986 */ /* 0x000fee000c10111e */
[----:B------:R-:W-:Y:S01]  /*10b90*/  @!P0 IADD3 R86, P2, P3, R39, UR10, R26 ;  /* 0x0000000a27568c10 */ /* 0x000fe2000fb5e01a */
[----:B------:R-:W-:Y:S01]  /*10ba0*/  IMAD.U32 R39, RZ, RZ, UR11 ;  /* 0x0000000bff277e24 */ /* 0x000fe2000f8e00ff */
[----:B------:R-:W-:-:S02]  /*10bb0*/  @P0 LOP3.LUT R31, R31, 0x40, RZ, 0xfc, !PT ;  /* 0x000000401f1f0812 */ /* 0x000fc400078efcff */
[----:B------:R-:W-:Y:S02]  /*10bc0*/  @!P0 IADD3.X R83, R83, UR9, R38, P2, P3 ;  /* 0x0000000953538c10 */ /* 0x000fe400097e6426 */
[----:B------:R-:W-:Y:S02]  /*10bd0*/  @!P5 IADD3 R82, P2, P3, R82, UR10, R26 ;  /* 0x0000000a5252dc10 */ /* 0x000fe4000fb5e01a */
[----:B------:R-:W-:Y:S02]  /*10be0*/  LOP3.LUT R31, R31, 0xffffffdf, RZ, 0xc0, !PT ;  /* 0xffffffdf1f1f7812 */ /* 0x000fe400078ec0ff */
[----:B------:R-:W-:Y:S02]  /*10bf0*/  @!P5 IADD3.X R39, R39, UR9, R38, P2, P3 ;  /* 0x000000092727dc10 */ /* 0x000fe400097e6426 */
[----:B------:R-:W-:Y:S02]  /*10c00*/  @!P4 IADD3 R60, P2, P3, R29, UR10, R26 ;  /* 0x0000000a1d3ccc10 */ /* 0x000fe4000fb5e01a */
[----:B------:R-:W-:-:S02]  /*10c10*/  @P5 LOP3.LUT R31, R31, 0x20, RZ, 0xfc, !PT ;  /* 0x000000201f1f5812 */ /* 0x000fc400078efcff */
[----:B------:R-:W-:Y:S02]  /*10c20*/  @!P4 IADD3.X R61, R61, UR9, R38, P2, P3 ;  /* 0x000000093d3dcc10 */ /* 0x000fe400097e6426 */
[----:B------:R-:W-:Y:S02]  /*10c30*/  ISETP.LT.OR P2, PT, R36, 0x29, !P1 ;  /* 0x000000292400780c */ /* 0x000fe40004f41670 */
[----:B------:R-:W-:Y:S02]  /*10c40*/  LOP3.LUT P5, RZ, R30, 0x20, RZ, 0xc0, !PT ;  /* 0x000000201eff7812 */ /* 0x000fe400078ac0ff */
[----:B------:R-:W-:Y:S02]  /*10c50*/  LOP3.LUT R31, R31, 0xffffffef, RZ, 0xc0, !PT ;  /* 0xffffffef1f1f7812 */ /* 0x000fe400078ec0ff */
[----:B------:R-:W-:Y:S02]  /*10c60*/  LOP3.LUT P0, RZ, R0, 0x20000, RZ, 0xc0, !PT ;  /* 0x0002000000ff7812 */ /* 0x000fe4000780c0ff */
[----:B------:R-:W-:-:S02]  /*10c70*/  @P4 LOP3.LUT R31, R31, 0x10, RZ, 0xfc, !PT ;  /* 0x000000101f1f4812 */ /* 0x000fc400078efcff */
[----:B------:R-:W-:-:S03]  /*10c80*/  LOP3.LUT R0, R0, 0xbfffffff, RZ, 0xc0, !PT ;  /* 0xbfffffff00007812 */ /* 0x000fc600078ec0ff */
[----:B------:R-:W-:Y:S02]  /*10c90*/  @!P2 IADD3 R68, P3, P4, R29, UR10, R26 ;  /* 0x0000000a1d44ac10 */ /* 0x000fe4000fc7e01a */
[----:B------:R-:W0:Y:S01]  /*10ca0*/  @!P5 LDC.64 R28, c[0x0][0x5c0] ;  /* 0x00017000ff1cdb82 */ /* 0x000e220000000a00 */
[----:B------:R-:W-:Y:S02]  /*10cb0*/  @P2 LOP3.LUT R0, R0, 0x40000000, RZ, 0xfc, !PT ;  /* 0x4000000000002812 */ /* 0x000fe400078efcff */
[----:B------:R-:W-:Y:S01]  /*10cc0*/  @!P2 IADD3.X R69, R69, UR9, R38, P3, P4 ;  /* 0x000000094545ac10 */ /* 0x000fe20009fe8426 */
[----:B------:R1:W-:Y:S01]  /*10cd0*/  @!P0 STG.E.U8 desc[UR30][R92.64+0x1], R194 ;  /* 0x000001c25c008986 */ /* 0x0003e2000c10111e */
[----:B------:R-:W-:Y:S02]  /*10ce0*/  ISETP.LT.OR P3, PT, R36, 0x2a, !P1 ;  /* 0x0000002a2400780c */ /* 0x000fe40004f61670 */
[----:B------:R-:W-:Y:S02]  /*10cf0*/  LOP3.LUT R0, R0, 0x7fffffff, RZ, 0xc0, !PT ;  /* 0x7fffffff00007812 */ /* 0x000fe400078ec0ff */
[----:B------:R-:W-:Y:S01]  /*10d00*/  LOP3.LUT P2, RZ, R31, 0x1, RZ, 0xc0, !PT ;  /* 0x000000011fff7812 */ /* 0x000fe2000784c0ff */
[----:B-1----:R-:W-:-:S08]  /*10d10*/  IMAD.U32 R93, RZ, RZ, UR12 ;  /* 0x0000000cff5d7e24 */ /* 0x002fd0000f8e00ff */
[----:B------:R-:W-:Y:S02]  /*10d20*/  @!P3 IADD3 R64, P6, P4, R64, UR10, R26 ;  /* 0x0000000a4040bc10 */ /* 0x000fe4000fcde01a */
[----:B------:R-:W-:Y:S02]  /*10d30*/  @P3 LOP3.LUT R0, R0, 0x80000000, RZ, 0xfc, !PT ;  /* 0x8000000000003812 */ /* 0x000fe400078efcff */
[----:B------:R-:W-:Y:S02]  /*10d40*/  @!P3 IADD3.X R65, R65, UR9, R38, P6, P4 ;  /* 0x000000094141bc10 */ /* 0x000fe4000b7e8426 */
[----:B0-----:R-:W-:Y:S02]  /*10d50*/  @!P5 IADD3 R28, P3, R131, R28, RZ ;  /* 0x0000001c831cd210 */ /* 0x001fe40007f7e0ff */
[----:B------:R-:W-:-:S03]  /*10d60*/  ISETP.LT.OR P4, PT, R36, 0x31, !P1 ;  /* 0x000000312400780c */ /* 0x000fc60004f81670 */
[----:B------:R-:W-:-:S05]  /*10d70*/  @!P5 IMAD.X R29, R147, 0x1, R29, P3 ;  /* 0x00000001931dd824 */ /* 0x000fca00018e061d */
[----:B------:R0:W-:Y:S01]  /*10d80*/  @!P5 STG.E.U8 desc[UR30][R28.64], R193 ;  /* 0x000000c11c00d986 */ /* 0x0001e2000c10111e */
[----:B------:R-:W-:-:S04]  /*10d90*/  ISETP.LT.OR P5, PT, R36, 0x32, !P1 ;  /* 0x000000322400780c */ /* 0x000fc80004fa1670 */
[----:B------:R-:W-:-:S04]  /*10da0*/  @!P4 IADD3 R70, P0, P6, R70, UR10, R26 ;  /* 0x0000000a4646cc10 */ /* 0x000fc8000fe1e01a */
[----:B------:R-:W-:Y:S02]  /*10db0*/  @!P4 IADD3.X R71, R71, UR9, R38, P0, P6 ;  /* 0x000000094747cc10 */ /* 0x000fe400087ec426 */
[C---:B------:R-:W-:Y:S01]  /*10dc0*/  LOP3.LUT P0, RZ, R30.reuse, 0x10, RZ, 0xc0, !PT ;  /* 0x000000101eff7812 */ /* 0x040fe2000780c0ff */
[----:B0-----:R-:W0:Y:S01]  /*10dd0*/  @!P2 LDC.64 R28, c[0x0][0x5c0] ;  /* 0x00017000ff1cab82 */ /* 0x001e220000000a00 */
[----:B------:R-:W-:Y:S02]  /*10de0*/  LOP3.LUT R30, R30, 0xfffffffe, RZ, 0xc0, !PT ;  /* 0xfffffffe1e1e7812 */ /* 0x000fe400078ec0ff */
[----:B------:R-:W-:Y:S02]  /*10df0*/  @!P5 IADD3 R75, P3, P6, R75, UR10, R26 ;  /* 0x0000000a4b4bdc10 */ /* 0x000fe4000fe7e01a */
[----:B------:R-:W-:Y:S02]  /*10e00*/  @P4 LOP3.LUT R30, R30, 0x1, RZ, 0xfc, !PT ;  /* 0x000000011e1e4812 */ /* 0x000fe400078efcff */
[----:B------:R-:W-:Y:S01]  /*10e10*/  @!P5 IADD3.X R74, R77, UR9, R38, P3, P6 ;  /* 0x000000094d4adc10 */ /* 0x000fe20009fec426 */
[----:B------:R-:W-:Y:S01]  /*10e20*/  IMAD.U32 R77, RZ, RZ, UR12 ;  /* 0x0000000cff4d7e24 */ /* 0x000fe2000f8e00ff */
[----:B------:R-:W-:-:S02]  /*10e30*/  LOP3.LUT R30, R30, 0xfffffffd, RZ, 0xc0, !PT ;  /* 0xfffffffd1e1e7812 */ /* 0x000fc400078ec0ff */
[----:B------:R-:W-:Y:S02]  /*10e40*/  LOP3.LUT P3, RZ, R0, 0x8000000, RZ, 0xc0, !PT ;  /* 0x0800000000ff7812 */ /* 0x000fe4000786c0ff */
[----:B------:R-:W-:-:S04]  /*10e50*/  @P5 LOP3.LUT R30, R30, 0x2, RZ, 0xfc, !PT ;  /* 0x000000021e1e5812 */ /* 0x000fc800078efcff */
[----:B------:R-:W-:Y:S02]  /*10e60*/  LOP3.LUT R30, R30, 0xfffffffb, RZ, 0xc0, !PT ;  /* 0xfffffffb1e1e7812 */ /* 0x000fe400078ec0ff */
[----:B0-----:R-:W-:-:S05]  /*10e70*/  @!P2 IADD3 R28, P6, R130, R28, RZ ;  /* 0x0000001c821ca210 */ /* 0x001fca0007fde0ff */
[----:B------:R-:W-:Y:S01]  /*10e80*/  @!P2 IMAD.X R29, R134, 0x1, R29, P6 ;  /* 0x00000001861da824 */ /* 0x000fe200030e061d */
[C---:B------:R-:W-:Y:S02]  /*10e90*/  ISETP.LT.OR P6, PT, R36.reuse, 0x39, !P1 ;  /* 0x000000392400780c */ /* 0x040fe40004fc1670 */
[----:B------:R-:W-:Y:S02]  /*10ea0*/  ISETP.LT.OR P1, PT, R36, 0x3a, !P1 ;  /* 0x0000003a2400780c */ /* 0x000fe40004f21670 */
[----:B------:R0:W-:Y:S09]  /*10eb0*/  @!P2 STG.E.U8 desc[UR30][R28.64+0x1], R192 ;  /* 0x000001c01c00a986 */ /* 0x0001f2000c10111e */
[----:B------:R-:W-:-:S02]  /*10ec0*/  @!P6 IADD3 R77, P4, P5, R77, UR10, R26 ;  /* 0x0000000a4d4dec10 */ /* 0x000fc4000fd9e01a */
[----:B------:R-:W-:Y:S01]  /*10ed0*/  @P6 LOP3.LUT R30, R30, 0x4, RZ, 0xfc, !PT ;  /* 0x000000041e1e6812 */ /* 0x000fe200078efcff */
[----:B0-----:R-:W0:Y:S01]  /*10ee0*/  @!P0 LDC.64 R28, c[0x0][0x5c0] ;  /* 0x00017000ff1c8b82 */ /* 0x001e220000000a00 */
[----:B------:R-:W-:Y:S02]  /*10ef0*/  @!P6 IADD3.X R76, R76, UR9, R38, P4, P5 ;  /* 0x000000094c4cec10 */ /* 0x000fe4000a7ea426 */
[----:B------:R-:W-:Y:S02]  /*10f00*/  @!P1 IADD3 R78, P2, P4, R93, UR10, R26 ;  /* 0x0000000a5d4e9c10 */ /* 0x000fe4000fc5e01a */
[----:B------:R-:W-:Y:S02]  /*10f10*/  LOP3.LUT R30, R30, 0xfffffff7, RZ, 0xc0, !PT ;  /* 0xfffffff71e1e7812 */ /* 0x000fe400078ec0ff */
[----:B------:R-:W-:Y:S02]  /*10f20*/  @!P1 IADD3.X R79, R79, UR9, R38, P2, P4 ;  /* 0x000000094f4f9c10 */ /* 0x000fe400097e8426 */
[----:B------:R-:W-:-:S02]  /*10f30*/  @P1 LOP3.LUT R30, R30, 0x8, RZ, 0xfc, !PT ;  /* 0x000000081e1e1812 */ /* 0x000fc400078efcff */
[C---:B------:R-:W-:Y:S02]  /*10f40*/  LOP3.LUT P1, RZ, R0.reuse, 0x10000000, RZ, 0xc0, !PT ;  /* 0x1000000000ff7812 */ /* 0x040fe4000782c0ff */
[C---:B------:R-:W-:Y:S02]  /*10f50*/  LOP3.LUT P6, RZ, R31.reuse, 0x2000000, RZ, 0xc0, !PT ;  /* 0x020000001fff7812 */ /* 0x040fe400078cc0ff */
[----:B------:R-:W-:Y:S02]  /*10f60*/  F2FP.SATFINITE.E4M3.F32.PACK_AB_MERGE_C R93, RZ, R190, RZ ;  /* 0x000000beff5d723e */ /* 0x000fe400048070ff */
[----:B------:R-:W-:Y:S02]  /*10f70*/  LOP3.LUT P2, RZ, R31, 0x1000000, RZ, 0xc0, !PT ;  /* 0x010000001fff7812 */ /* 0x000fe4000784c0ff */
[C---:B------:R-:W-:Y:S02]  /*10f80*/  LOP3.LUT P5, RZ, R0.reuse, 0x4000000, RZ, 0xc0, !PT ;  /* 0x0400000000ff7812 */ /* 0x040fe400078ac0ff */
[----:B------:R-:W-:-:S03]  /*10f90*/  LOP3.LUT P4, RZ, R0, 0x2000000, RZ, 0xc0, !PT ;  /* 0x0200000000ff7812 */ /* 0x000fc6000788c0ff */
[----:B------:R-:W-:Y:S01]  /*10fa0*/  @!P1 STG.E.U8 desc[UR30][R106.64+0x8], R191 ;  /* 0x000008bf6a009986 */ /* 0x000fe2000c10111e */
[----:B0-----:R-:W-:-:S03]  /*10fb0*/  @!P0 IADD3 R28, P1, R138, R28, RZ ;  /* 0x0000001c8a1c8210 */ /* 0x001fc60007f3e0ff */
[----:B------:R0:W-:Y:S01]  /*10fc0*/  @!P3 STG.E.U8 desc[UR30][R102.64+0x9], R93 ;  /* 0x0000095d6600b986 */ /* 0x0001e2000c10111e */
[----:B------:R-:W-:Y:S01]  /*10fd0*/  LOP3.LUT P3, RZ, R31, 0x400000, RZ, 0xc0, !PT ;  /* 0x004000001fff7812 */ /* 0x000fe2000786c0ff */
[----:B------:R-:W-:Y:S01]  /*10fe0*/  @!P0 IMAD.X R29, R151, 0x1, R29, P1 ;  /* 0x00000001971d8824 */ /* 0x000fe200008e061d */
[----:B------:R-:W-:-:S04]  /*10ff0*/  LOP3.LUT P1, RZ, R0, 0x800000, RZ, 0xc0, !PT ;  /* 0x0080000000ff7812 */ /* 0x000fc8000782c0ff */
[----:B------:R1:W-:Y:S01]  /*11000*/  @!P0 STG.E.U8 desc[UR30][R28.64+0x8], R189 ;  /* 0x000008bd1c008986 */ /* 0x0003e2000c10111e */
[----:B------:R-:W-:Y:S02]  /*11010*/  P2R R92, PR, RZ, 0x2 ;  /* 0x00000002ff5c7803 */ /* 0x000fe40000000000 */
[----:B------:R-:W-:Y:S02]  /*11020*/  LOP3.LUT P1, RZ, R31, 0x800000, RZ, 0xc0, !PT ;  /* 0x008000001fff7812 */ /* 0x000fe4000782c0ff */
[----:B0-----:R-:W-:Y:S01]  /*11030*/  F2FP.SATFINITE.E4M3.F32.PACK_AB_MERGE_C R93, RZ, R188, RZ ;  /* 0x000000bcff5d723e */ /* 0x001fe200048070ff */
[----:B-1----:R-:W0:Y:S02]  /*11040*/  @!P6 LDC.64 R28, c[0x0][0x5c0] ;  /* 0x00017000ff1ceb82 */ /* 0x002e240000000a00 */
[----:B0-----:R-:W-:-:S05]  /*11050*/  @!P6 IADD3 R28, P0, R146, R28, RZ ;  /* 0x0000001c921ce210 */ /* 0x001fca0007f1e0ff */
[----:B------:R-:W-:-:S05]  /*11060*/  @!P6 IMAD.X R29, R217, 0x1, R29, P0 ;  /* 0x00000001d91de824 */ /* 0x000fca00000e061d */
[----:B------:R0:W-:Y:S01]  /*11070*/  @!P6 STG.E.U8 desc[UR30][R28.64+0x9], R93 ;  /* 0x0000095d1c00e986 */ /* 0x0001e2000c10111e */
[----:B------:R-:W-:-:S03]  /*11080*/  LOP3.LUT P6, RZ, R31, 0x200000, RZ, 0xc0, !PT ;  /* 0x002000001fff7812 */ /* 0x000fc600078cc0ff */
[----:B------:R-:W-:Y:S01]  /*11090*/  @!P5 STG.E.U8 desc[UR30][R114.64+0x10], R187 ;  /* 0x000010bb7200d986 */ /* 0x000fe2000c10111e */
[----:B------:R-:W-:-:S03]  /*110a0*/  LOP3.LUT P5, RZ, R0, 0x400000, RZ, 0xc0, !PT ;  /* 0x0040000000ff7812 */ /* 0x000fc600078ac0ff */
[----:B------:R1:W-:Y:S01]  /*110b0*/  @!P4 STG.E.U8 desc[UR30][R110.64+0x11], R95 ;  /* 0x0000115f6e00c986 */ /* 0x0003e2000c10111e */
[----:B------:R-:W-:Y:S01]  /*110c0*/  LOP3.LUT P4, RZ, R0, 0x200000, RZ, 0xc0, !PT ;  /* 0x0020000000ff7812 */ /* 0x000fe2000788c0ff */
[----:B0-----:R-:W0:Y:S01]  /*110d0*/  @!P2 LDC.64 R28, c[0x0][0x5c0] ;  /* 0x00017000ff1cab82 */ /* 0x001e220000000a00 */
[----:B------:R-:W-:Y:S02]  /*110e0*/  F2FP.SATFINITE.E4M3.F32.PACK_AB_MERGE_C R93, RZ, R184, RZ ;  /* 0x000000b8ff5d723e */ /* 0x000fe400048070ff */
[----:B-1----:R-:W-:Y:S02]  /*110f0*/  F2FP.SATFINITE.E4M3.F32.PACK_AB_MERGE_C R95, RZ, R182, RZ ;  /* 0x000000b6ff5f723e */ /* 0x002fe400048070ff */
[----:B0-----:R-:W-:-:S05]  /*11100*/  @!P2 IADD3 R28, P0, R218, R28, RZ ;  /* 0x0000001cda1ca210 */ /* 0x001fca0007f1e0ff */
[----:B------:R-:W-:-:S05]  /*11110*/  @!P2 IMAD.X R29, R219, 0x1, R29, P0 ;  /* 0x00000001db1da824 */ /* 0x000fca00000e061d */
[----:B------:R0:W-:Y:S01]  /*11120*/  @!P2 STG.E.U8 desc[UR30][R28.64+0x10], R185 ;  /* 0x000010b91c00a986 */ /* 0x0001e2000c10111e */
[----:B------:R-:W-:Y:S01]  /*11130*/  LOP3.LUT P2, RZ, R31, 0x100000, RZ, 0xc0, !PT ;  /* 0x001000001fff7812 */ /* 0x000fe2000784c0ff */
[----:B0-----:R-:W0:Y:S02]  /*11140*/  @!P1 LDC.64 R28, c[0x0][0x5c0] ;  /* 0x00017000ff1c9b82 */ /* 0x001e240000000a00 */
[----:B0-----:R-:W-:-:S05]  /*11150*/  @!P1 IADD3 R28, P0, R145, R28, RZ ;  /* 0x0000001c911c9210 */ /* 0x001fca0007f1e0ff */
[----:B------:R-:W-:Y:S01]  /*11160*/  @!P1 IMAD.X R29, R215, 0x1, R29, P0 ;  /* 0x00000001d71d9824 */ /* 0x000fe200000e061d */
[----:B------:R-:W-:-:S04]  /*11170*/  LOP3.LUT P0, RZ, R0, 0x1000000, RZ, 0xc0, !PT ;  /* 0x0100000000ff7812 */ /* 0x000fc8000780c0ff */
[----:B------:R0:W-:Y:S01]  /*11180*/  @!P1 STG.E.U8 desc[UR30][R28.64+0x11], R93 ;  /* 0x0000115d1c009986 */ /* 0x0001e2000c10111e */
[----:B------:R-:W-:-:S08]  /*11190*/  ISETP.NE.AND P1, PT, R92, RZ, PT ;  /* 0x000000ff5c00720c */ /* 0x000fd00003f25270 */
[----:B------:R-:W-:Y:S01]  /*111a0*/  @!P0 STG.E.U8 desc[UR30][R122.64+0x18], R183 ;  /* 0x000018b77a008986 */ /* 0x000fe2000c10111e */
[----:B0-----:R-:W0:Y:S01]  /*111b0*/  @!P3 LDC.64 R28, c[0x0][0x5c0] ;  /* 0x00017000ff1cbb82 */ /* 0x001e220000000a00 */
[----:B------:R-:W-:-:S03]  /*111c0*/  F2FP.SATFINITE.E4M3.F32.PACK_AB_MERGE_C R93, RZ, R180, RZ ;  /* 0x000000b4ff5d723e */ /* 0x000fc600048070ff */
[----:B------:R1:W-:Y:S01]  /*111d0*/  @!P1 STG.E.U8 desc[UR30][R118.64+0x19], R95 ;  /* 0x0000195f76009986 */ /* 0x0003e2000c10111e */
[----:B------:R-:W-:-:S04]  /*111e0*/  LOP3.LUT P1, RZ, R0, 0x80000, RZ, 0xc0, !PT ;  /* 0x0008000000ff7812 */ /* 0x000fc8000782c0ff */
[----:B------:R-:W-:Y:S02]  /*111f0*/  P2R R92, PR, RZ, 0x2 ;  /* 0x00000002ff5c7803 */ /* 0x000fe40000000000 */
[----:B------:R-:W-:Y:S02]  /*11200*/  LOP3.LUT P1, RZ, R31, 0x80000, RZ, 0xc0, !PT ;  /* 0x000800001fff7812 */ /* 0x000fe4000782c0ff */
[----:B-1----:R-:W-:Y:S02]  /*11210*/  F2FP.SATFINITE.E4M3.F32.PACK_AB_MERGE_C R95, RZ, R178, RZ ;  /* 0x000000b2ff5f723e */ /* 0x002fe400048070ff */
[----:B0-----:R-:W-:-:S05]  /*11220*/  @!P3 IADD3 R28, P0, R137, R28, RZ ;  /* 0x0000001c891cb210 */ /* 0x001fca0007f1e0ff */
[----:B------:R-:W-:-:S05]  /*11230*/  @!P3 IMAD.X R29, R150, 0x1, R29, P0 ;  /* 0x00000001961db824 */ /* 0x000fca00000e061d */
[----:B------:R0:W-:Y:S01]  /*11240*/  @!P3 STG.E.U8 desc[UR30][R28.64+0x18], R181 ;  /* 0x000018b51c00b986 */ /* 0x0001e2000c10111e */
[----:B------:R-:W-:Y:S01]  /*11250*/  LOP3.LUT P3, RZ, R31, 0x40000, RZ, 0xc0, !PT ;  /* 0x000400001fff7812 */ /* 0x000fe2000786c0ff */
[----:B0-----:R-:W0:Y:S02]  /*11260*/  @!P6 LDC.64 R28, c[0x0][0x5c0] ;  /* 0x00017000ff1ceb82 */ /* 0x001e240000000a00 */
        /* <DEDUP_REMOVED lines=25> */
[----:B------:R-:W-:Y:S02]  /*11400*/  LOP3.LUT P1, RZ, R0, 0x4000, RZ, 0xc0, !PT ;  /* 0x0000400000ff7812 */ /* 0x000fe4000782c0ff */
[----:B-1----:R-:W-:Y:S02]  /*11410*/  F2FP.SATFINITE.E4M3.F32.PACK_AB_MERGE_C R95, RZ, R170, RZ ;  /* 0x000000aaff5f723e */ /* 0x002fe400048070ff */
[----:B0-----:R-:W-:-:S05]  /*11420*/  @!P3 IADD3 R28, P0, R136, R28, RZ ;  /* 0x0000001c881cb210 */ /* 0x001fca0007f1e0ff */
[----:B------:R-:W-:-:S05]  /*11430*/  @!P3 IMAD.X R29, R149, 0x1, R29, P0 ;  /* 0x00000001951db824 */ /* 0x000fca00000e061d */
[----:B------:R0:W-:Y:S01]  /*11440*/  @!P3 STG.E.U8 desc[UR30][R28.64+0x28], R173 ;  /* 0x000028ad1c00b986 */ /* 0x0001e2000c10111e */
[----:B------:R-:W-:-:S04]  /*11450*/  LOP3.LUT P3, RZ, R31, 0x4000, RZ, 0xc0, !PT ;  /* 0x000040001fff7812 */ /* 0x000fc8000786c0ff */
[----:B------:R-:W-:Y:S02]  /*11460*/  P2R R92, PR, RZ, 0x8 ;  /* 0x00000008ff5c7803 */ /* 0x000fe40000000000 */
        /* <DEDUP_REMOVED lines=23> */
[----:B------:R1:W-:Y:S04]  /*115e0*/  @!P0 STG.E.U8 desc[UR30][R88.64+0x38], R167 ;  /* 0x000038a758008986 */ /* 0x0003e8000c10111e */
[----:B------:R3:W-:Y:S01]  /*115f0*/  @!P1 STG.E.U8 desc[UR30][R84.64+0x39], R95 ;  /* 0x0000395f54009986 */ /* 0x0007e2000c10111e */
[----:B0-----:R-:W0:Y:S01]  /*11600*/  @!P3 LDC.64 R28, c[0x0][0x5c0] ;  /* 0x00017000ff1cbb82 */ /* 0x001e220000000a00 */
[----:B------:R-:W-:Y:S02]  /*11610*/  LOP3.LUT P1, RZ, R0, 0x100, RZ, 0xc0, !PT ;  /* 0x0000010000ff7812 */ /* 0x000fe4000782c0ff */
[----:B-1----:R-:W-:Y:S02]  /*11620*/  F2FP.SATFINITE.E4M3.F32.PACK_AB_MERGE_C R89, RZ, R164, RZ ;  /* 0x000000a4ff59723e */ /* 0x002fe400048070ff */
[----:B---3--:R-:W-:-:S02]  /*11630*/  F2FP.SATFINITE.E4M3.F32.PACK_AB_MERGE_C R85, RZ, R162, RZ ;  /* 0x000000a2ff55723e */ /* 0x008fc400048070ff */
        /* <DEDUP_REMOVED lines=11> */
[----:B------:R1:W-:Y:S01]  /*116f0*/  @!P6 STG.E.U8 desc[UR30][R80.64], R163 ;  /* 0x000000a35000e986 */ /* 0x0003e2000c10111e */
[----:B------:R-:W-:-:S03]  /*11700*/  LOP3.LUT P6, RZ, R0, 0x80, RZ, 0xc0, !PT ;  /* 0x0000008000ff7812 */ /* 0x000fc600078cc0ff */
[----:B------:R3:W-:Y:S01]  /*11710*/  @!P5 STG.E.U8 desc[UR30][R72.64+0x1], R85 ;  /* 0x000001554800d986 */ /* 0x0007e2000c10111e */
[----:B------:R-:W-:Y:S01]  /*11720*/  LOP3.LUT P5, RZ, R0, 0x20, RZ, 0xc0, !PT ;  /* 0x0000002000ff7812 */ /* 0x000fe200078ac0ff */
[----:B0-----:R-:W0:Y:S01]  /*11730*/  @!P4 LDC.64 R28, c[0x0][0x5c0] ;  /* 0x00017000ff1ccb82 */ /* 0x001e220000000a00 */
[----:B-1----:R-:W-:Y:S02]  /*11740*/  P2R R80, PR, RZ, 0x40 ;  /* 0x00000040ff507803 */ /* 0x002fe40000000000 */
[----:B------:R-:W-:Y:S02]  /*11750*/  LOP3.LUT P6, RZ, R31, 0x200, RZ, 0xc0, !PT ;  /* 0x000002001fff7812 */ /* 0x000fe400078cc0ff */
[----:B------:R-:W-:-:S03]  /*11760*/  F2FP.SATFINITE.E4M3.F32.PACK_AB_MERGE_C R81, RZ, R160, RZ ;  /* 0x000000a0ff51723e */ /* 0x000fc600048070ff */
[----:B---3--:R-:W1:Y:S01]  /*11770*/  @!P2 LDC.64 R72, c[0x0][0x5c0] ;  /* 0x00017000ff48ab82 */ /* 0x008e620000000a00 */
[----:B------:R-:W-:Y:S02]  /*11780*/  F2FP.SATFINITE.E4M3.F32.PACK_AB_MERGE_C R85, RZ, R158, RZ ;  /* 0x0000009eff55723e */ /* 0x000fe400048070ff */
[----:B0-----:R-:W-:-:S05]  /*11790*/  @!P4 IADD3 R28, P0, R206, R28, RZ ;  /* 0x0000001cce1cc210 */ /* 0x001fca0007f1e0ff */
[----:B------:R-:W-:-:S05]  /*117a0*/  @!P4 IMAD.X R29, R208, 0x1, R29, P0 ;  /* 0x00000001d01dc824 */ /* 0x000fca00000e061d */
[----:B------:R0:W-:Y:S01]  /*117b0*/  @!P4 STG.E.U8 desc[UR30][R28.64], R161 ;  /* 0x000000a11c00c986 */ /* 0x0001e2000c10111e */
[----:B------:R-:W-:Y:S01]  /*117c0*/  LOP3.LUT P4, RZ, R31, 0x100, RZ, 0xc0, !PT ;  /* 0x000001001fff7812 */ /* 0x000fe2000788c0ff */
[----:B0-----:R-:W0:Y:S02]  /*117d0*/  @!P3 LDC.64 R28, c[0x0][0x5c0] ;  /* 0x00017000ff1cbb82 */ /* 0x001e240000000a00 */
[----:B0-----:R-:W-:-:S05]  /*117e0*/  @!P3 IADD3 R28, P0, R139, R28, RZ ;  /* 0x0000001c8b1cb210 */ /* 0x001fca0007f1e0ff */
[----:B------:R-:W-:Y:S01]  /*117f0*/  @!P3 IMAD.X R29, R203, 0x1, R29, P0 ;  /* 0x00000001cb1db824 */ /* 0x000fe200000e061d */
[----:B------:R-:W-:Y:S02]  /*11800*/  LOP3.LUT P0, RZ, R31, 0x800, RZ, 0xc0, !PT ;  /* 0x000008001fff7812 */ /* 0x000fe4000780c0ff */
[----:B------:R-:W-:-:S11]  /*11810*/  ISETP.NE.AND P3, PT, R84, RZ, PT ;  /* 0x000000ff5400720c */ /* 0x000fd60003f65270 */
[----:B------:R0:W-:Y:S01]  /*11820*/  @!P0 STG.E.U8 desc[UR30][R28.64+0x1], R81 ;  /* 0x000001511c008986 */ /* 0x0001e2000c10111e */
[----:B-1----:R-:W-:-:S03]  /*11830*/  @!P2 IADD3 R72, P0, R133, R72, RZ ;  /* 0x000000488548a210 */ /* 0x002fc60007f1e0ff */
[----:B------:R1:W-:Y:S01]  /*11840*/  @!P3 STG.E.U8 desc[UR30][R66.64+0x8], R159 ;  /* 0x0000089f4200b986 */ /* 0x0003e2000c10111e */
[C---:B------:R-:W-:Y:S01]  /*11850*/  LOP3.LUT P3, RZ, R31.reuse, 0x80, RZ, 0xc0, !PT ;  /* 0x000000801fff7812 */ /* 0x040fe2000786c0ff */
[----:B------:R-:W-:Y:S02]  /*11860*/  @!P2 IMAD.X R73, R132, 0x1, R73, P0 ;  /* 0x000000018449a824 */ /* 0x000fe400000e0649 */
[----:B------:R3:W-:Y:S01]  /*11870*/  @!P1 STG.E.U8 desc[UR30][R62.64+0x9], R85 ;  /* 0x000009553e009986 */ /* 0x0007e2000c10111e */
[----:B------:R-:W-:Y:S01]  /*11880*/  LOP3.LUT P1, RZ, R31, 0x8, RZ, 0xc0, !PT ;  /* 0x000000081fff7812 */ /* 0x000fe2000782c0ff */
[----:B0-----:R-:W0:Y:S02]  /*11890*/  @!P6 LDC.64 R28, c[0x0][0x5c0] ;  /* 0x00017000ff1ceb82 */ /* 0x001e240000000a00 */
[----:B------:R4:W-:Y:S01]  /*118a0*/  @!P2 STG.E.U8 desc[UR30][R72.64+0x8], R157 ;  /* 0x0000089d4800a986 */ /* 0x0009e2000c10111e */
[----:B------:R-:W-:Y:S02]  /*118b0*/  LOP3.LUT P2, RZ, R0, 0x8, RZ, 0xc0, !PT ;  /* 0x0000000800ff7812 */ /* 0x000fe4000784c0ff */
[----:B-1----:R-:W-:-:S03]  /*118c0*/  F2FP.SATFINITE.E4M3.F32.PACK_AB_MERGE_C R67, RZ, R156, RZ ;  /* 0x0000009cff43723e */ /* 0x002fc600048070ff */
[----:B---3--:R-:W1:Y:S01]  /*118d0*/  @!P4 LDC.64 R62, c[0x0][0x5c0] ;  /* 0x00017000ff3ecb82 */ /* 0x008e620000000a00 */
[----:B----4-:R-:W-:Y:S02]  /*118e0*/  F2FP.SATFINITE.E4M3.F32.PACK_AB_MERGE_C R73, RZ, R154, RZ ;  /* 0x0000009aff49723e */ /* 0x010fe400048070ff */
        /* <DEDUP_REMOVED lines=12> */
[----:B------:R-:W-:Y:S01]  /*119b0*/  @!P4 STG.E.U8 desc[UR30][R62.64+0x10], R153 ;  /* 0x000010993e00c986 */ /* 0x000fe2000c10111e */
[----:B------:R-:W-:-:S05]  /*119c0*/  LOP3.LUT P4, RZ, R31, 0x20, RZ, 0xc0, !PT ;  /* 0x000000201fff7812 */ /* 0x000fca000788c0ff */
[----:B-1----:R-:W1:Y:S01]  /*119d0*/  @!P1 LDC.64 R58, c[0x0][0x5c0] ;  /* 0x00017000ff3a9b82 */ /* 0x002e620000000a00 */
[----:B---3--:R-:W-:Y:S02]  /*119e0*/  F2FP.SATFINITE.E4M3.F32.PACK_AB_MERGE_C R57, RZ, R22, RZ ;  /* 0x00000016ff39723e */ /* 0x008fe400048070ff */
[----:B0-----:R-:W-:-:S05]  /*119f0*/  @!P3 IADD3 R94, P0, R94, R28, RZ ;  /* 0x0000001c5e5eb210 */ /* 0x001fca0007f1e0ff */
[----:B------:R-:W-:Y:S01]  /*11a00*/  @!P3 IMAD.X R95, R91, 0x1, R29, P0 ;  /* 0x000000015b5fb824 */ /* 0x000fe200000e061d */
[----:B------:R-:W-:Y:S02]  /*11a10*/  F2FP.SATFINITE.E4M3.F32.PACK_AB_MERGE_C R29, RZ, R152, RZ ;  /* 0x00000098ff1d723e */ /* 0x000fe400048070ff */
[----:B------:R-:W-:-:S03]  /*11a20*/  LOP3.LUT P0, RZ, R0, 0x10, RZ, 0xc0, !PT ;  /* 0x0000001000ff7812 */ /* 0x000fc6000780c0ff */
[----:B------:R0:W-:Y:S01]  /*11a30*/  @!P3 STG.E.U8 desc[UR30][R94.64+0x11], R29 ;  /* 0x0000111d5e00b986 */ /* 0x0001e2000c10111e */
[----:B------:R-:W-:-:S09]  /*11a40*/  LOP3.LUT P3, RZ, R31, 0x10, RZ, 0xc0, !PT ;  /* 0x000000101fff7812 */ /* 0x000fd2000786c0ff */
[----:B------:R3:W-:Y:S01]  /*11a50*/  @!P0 STG.E.U8 desc[UR30][R54.64+0x18], R23 ;  /* 0x0000181736008986 */ /* 0x0007e2000c10111e */
[----:B-1----:R-:W-:Y:S01]  /*11a60*/  @!P1 IADD3 R90, P0, R90, R58, RZ ;  /* 0x0000003a5a5a9210 */ /* 0x002fe20007f1e0ff */
[----:B0-----:R-:W0:Y:S02]  /*11a70*/  @!P6 LDC.64 R28, c[0x0][0x5c0] ;  /* 0x00017000ff1ceb82 */ /* 0x001e240000000a00 */
[----:B------:R-:W-:Y:S01]  /*11a80*/  @!P2 STG.E.U8 desc[UR30][R52.64+0x19], R57 ;  /* 0x000019393400a986 */ /* 0x000fe2000c10111e */
[----:B------:R-:W-:Y:S01]  /*11a90*/  LOP3.LUT P2, RZ, R31, 0x80000000, RZ, 0xc0, !PT ;  /* 0x800000001fff7812 */ /* 0x000fe2000784c0ff */
[----:B------:R-:W-:-:S05]  /*11aa0*/  @!P1 IMAD.X R91, R87, 0x1, R59, P0 ;  /* 0x00000001575b9824 */ /* 0x000fca00000e063b */
[----:B------:R1:W-:Y:S01]  /*11ab0*/  @!P1 STG.E.U8 desc[UR30][R90.64+0x18], R21 ;  /* 0x000018155a009986 */ /* 0x0003e2000c10111e */
[----:B---3--:R-:W-:Y:S02]  /*11ac0*/  F2FP.SATFINITE.E4M3.F32.PACK_AB_MERGE_C R23, RZ, R20, RZ ;  /* 0x00000014ff17723e */ /* 0x008fe400048070ff */
[----:B------:R-:W-:Y:S02]  /*11ad0*/  LOP3.LUT P1, RZ, R30, 0x8, RZ, 0xc0, !PT ;  /* 0x000000081eff7812 */ /* 0x000fe4000782c0ff */
[----:B-1----:R-:W-:Y:S02]  /*11ae0*/  F2FP.SATFINITE.E4M3.F32.PACK_AB_MERGE_C R21, RZ, R18, RZ ;  /* 0x00000012ff15723e */ /* 0x002fe400048070ff */
[----:B0-----:R-:W-:-:S05]  /*11af0*/  @!P6 IADD3 R86, P0, R86, R28, RZ ;  /* 0x0000001c5656e210 */ /* 0x001fca0007f1e0ff */
[----:B------:R-:W-:Y:S01]  /*11b00*/  @!P6 IMAD.X R87, R83, 0x1, R29, P0 ;  /* 0x000000015357e824 */ /* 0x000fe200000e061d */
[----:B------:R-:W-:Y:S01]  /*11b10*/  LOP3.LUT P0, RZ, R0, 0x2, RZ, 0xc0, !PT ;  /* 0x0000000200ff7812 */ /* 0x000fe2000780c0ff */
[----:B------:R-:W0:Y:S03]  /*11b20*/  @!P4 LDC.64 R28, c[0x0][0x5c0] ;  /* 0x00017000ff1ccb82 */ /* 0x000e260000000a00 */
[----:B------:R1:W-:Y:S01]  /*11b30*/  @!P6 STG.E.U8 desc[UR30][R86.64+0x19], R23 ;  /* 0x000019175600e986 */ /* 0x0003e2000c10111e */
[----:B------:R-:W-:-:S03]  /*11b40*/  LOP3.LUT P6, RZ, R30, 0x4, RZ, 0xc0, !PT ;  /* 0x000000041eff7812 */ /* 0x000fc600078cc0ff */
[----:B------:R3:W-:Y:S01]  /*11b50*/  @!P5 STG.E.U8 desc[UR30][R50.64+0x20], R19 ;  /* 0x000020133200d986 */ /* 0x0007e2000c10111e */
[----:B------:R-:W-:-:S04]  /*11b60*/  LOP3.LUT P5, RZ, R30, 0x2, RZ, 0xc0, !PT ;  /* 0x000000021eff7812 */ /* 0x000fc800078ac0ff */
[----:B------:R-:W-:Y:S01]  /*11b70*/  @!P0 STG.E.U8 desc[UR30][R48.64+0x21], R21 ;  /* 0x0000211530008986 */ /* 0x000fe2000c10111e */
[----:B-1----:R-:W1:Y:S01]  /*11b80*/  @!P3 LDC.64 R22, c[0x0][0x5c0] ;  /* 0x00017000ff16bb82 */ /* 0x002e620000000a00 */
[----:B---3--:R-:W-:Y:S02]  /*11b90*/  F2FP.SATFINITE.E4M3.F32.PACK_AB_MERGE_C R19, RZ, R16, RZ ;  /* 0x00000010ff13723e */ /* 0x008fe400048070ff */
[----:B0-----:R-:W-:-:S05]  /*11ba0*/  @!P4 IADD3 R82, P0, R82, R28, RZ ;  /* 0x0000001c5252c210 */ /* 0x001fca0007f1e0ff */
[----:B------:R-:W-:-:S05]  /*11bb0*/  @!P4 IMAD.X R83, R39, 0x1, R29, P0 ;  /* 0x000000012753c824 */ /* 0x000fca00000e061d */
[----:B------:R0:W-:Y:S01]  /*11bc0*/  @!P4 STG.E.U8 desc[UR30][R82.64+0x20], R17 ;  /* 0x000020115200c986 */ /* 0x0001e2000c10111e */
[----:B------:R-:W-:Y:S02]  /*11bd0*/  LOP3.LUT P4, RZ, R30, 0x1, RZ, 0xc0, !PT ;  /* 0x000000011eff7812 */ /* 0x000fe4000788c0ff */
[----:B-1----:R-:W-:-:S05]  /*11be0*/  @!P3 IADD3 R60, P0, R60, R22, RZ ;  /* 0x000000163c3cb210 */ /* 0x002fca0007f1e0ff */
[----:B------:R-:W-:Y:S01]  /*11bf0*/  @!P3 IMAD.X R61, R61, 0x1, R23, P0 ;  /* 0x000000013d3db824 */ /* 0x000fe200000e0617 */
[----:B------:R-:W-:Y:S02]  /*11c00*/  LOP3.LUT P0, RZ, R31, 0x40000000, RZ, 0xc0, !PT ;  /* 0x400000001fff7812 */ /* 0x000fe4000780c0ff */
[----:B0-----:R-:W-:Y:S02]  /*11c10*/  F2FP.SATFINITE.E4M3.F32.PACK_AB_MERGE_C R17, RZ, R14, RZ ;  /* 0x0000000eff11723e */ /* 0x001fe400048070ff */
[----:B------:R0:W-:Y:S01]  /*11c20*/  @!P3 STG.E.U8 desc[UR30][R60.64+0x21], R19 ;  /* 0x000021133c00b986 */ /* 0x0001e2000c10111e */
[----:B------:R-:W-:-:S03]  /*11c30*/  LOP3.LUT P3, RZ, R0, 0x80000000, RZ, 0xc0, !PT ;  /* 0x8000000000ff7812 */ /* 0x000fc6000786c0ff */
[----:B------:R1:W-:Y:S01]  /*11c40*/  @!P2 STG.E.U8 desc[UR30][R46.64+0x28], R15 ;  /* 0x0000280f2e00a986 */ /* 0x0003e2000c10111e */
[----:B------:R-:W-:-:S04]  /*11c50*/  LOP3.LUT P2, RZ, R0, 0x40000000, RZ, 0xc0, !PT ;  /* 0x4000000000ff7812 */ /* 0x000fc8000784c0ff */
[----:B------:R3:W-:Y:S05]  /*11c60*/  @!P0 STG.E.U8 desc[UR30][R44.64+0x29], R17 ;  /* 0x000029112c008986 */ /* 0x0007ea000c10111e */
[----:B0-----:R-:W0:Y:S01]  /*11c70*/  @!P3 LDC.64 R18, c[0x0][0x5c0] ;  /* 0x00017000ff12bb82 */ /* 0x001e220000000a00 */
[----:B-1----:R-:W-:-:S07]  /*11c80*/  F2FP.SATFINITE.E4M3.F32.PACK_AB_MERGE_C R15, RZ, R12, RZ ;  /* 0x0000000cff0f723e */ /* 0x002fce00048070ff */
[----:B------:R-:W1:Y:S08]  /*11c90*/  @!P2 LDC.64 R20, c[0x0][0x5c0] ;  /* 0x00017000ff14ab82 */ /* 0x000e700000000a00 */
[----:B---3--:R-:W3:Y:S01]  /*11ca0*/  @!P4 LDC.64 R16, c[0x0][0x5c0] ;  /* 0x00017000ff10cb82 */ /* 0x008ee20000000a00 */
[----:B-1----:R-:W-:-:S05]  /*11cb0*/  @!P2 IADD3 R68, P0, R68, R20, RZ ;  /* 0x000000144444a210 */ /* 0x002fca0007f1e0ff */
[----:B------:R-:W-:Y:S01]  /*11cc0*/  @!P2 IMAD.X R69, R69, 0x1, R21, P0 ;  /* 0x000000014545a824 */ /* 0x000fe200000e0615 */
[----:B0-----:R-:W-:-:S04]  /*11cd0*/  @!P3 IADD3 R64, P0, R64, R18, RZ ;  /* 0x000000124040b210 */ /* 0x001fc80007f1e0ff */
[----:B------:R0:W-:Y:S01]  /*11ce0*/  @!P2 STG.E.U8 desc[UR30][R68.64+0x28], R13 ;  /* 0x0000280d4400a986 */ /* 0x0001e2000c10111e */
[----:B------:R-:W-:Y:S01]  /*11cf0*/  @!P3 IMAD.X R65, R65, 0x1, R19, P0 ;  /* 0x000000014141b824 */ /* 0x000fe200000e0613 */
[C---:B------:R-:W-:Y:S02]  /*11d00*/  LOP3.LUT P0, RZ, R31.reuse, 0x20000000, RZ, 0xc0, !PT ;  /* 0x200000001fff7812 */ /* 0x040fe4000780c0ff */
[C---:B------:R-:W-:Y:S02]  /*11d10*/  LOP3.LUT P2, RZ, R31.reuse, 0x10000000, RZ, 0xc0, !PT ;  /* 0x100000001fff7812 */ /* 0x040fe4000784c0ff */
[----:B------:R1:W-:Y:S01]  /*11d20*/  @!P3 STG.E.U8 desc[UR30][R64.64+0x29], R15 ;  /* 0x0000290f4000b986 */ /* 0x0003e2000c10111e */
[----:B------:R-:W-:Y:S02]  /*11d30*/  LOP3.LUT P3, RZ, R31, 0x8000000, RZ, 0xc0, !PT ;  /* 0x080000001fff7812 */ /* 0x000fe4000786c0ff */
[----:B0-----:R-:W-:-:S06]  /*11d40*/  F2FP.SATFINITE.E4M3.F32.PACK_AB_MERGE_C R13, RZ, R10, RZ ;  /* 0x0000000aff0d723e */ /* 0x001fcc00048070ff */
[----:B------:R-:W-:Y:S01]  /*11d50*/  @!P0 STG.E.U8 desc[UR30][R42.64+0x30], R11 ;  /* 0x0000300b2a008986 */ /* 0x000fe2000c10111e */
[----:B---3--:R-:W-:Y:S01]  /*11d60*/  @!P4 IADD3 R70, P0, R70, R16, RZ ;  /* 0x000000104646c210 */ /* 0x008fe20007f1e0ff */
[----:B-1----:R-:W0:Y:S02]  /*11d70*/  @!P6 LDC.64 R14, c[0x0][0x5c0] ;  /* 0x00017000ff0eeb82 */ /* 0x002e240000000a00 */
[----:B------:R1:W-:Y:S02]  /*11d80*/  @!P2 STG.E.U8 desc[UR30][R40.64+0x31], R13 ;  /* 0x0000310d2800a986 */ /* 0x0003e4000c10111e */
[----:B------:R-:W-:-:S04]  /*11d90*/  @!P4 IMAD.X R71, R71, 0x1, R17, P0 ;  /* 0x000000014747c824 */ /* 0x000fc800000e0611 */
[----:B------:R-:W3:Y:S01]  /*11da0*/  @!P5 LDC.64 R16, c[0x0][0x5c0] ;  /* 0x00017000ff10db82 */ /* 0x000ee20000000a00 */
[----:B------:R4:W-:Y:S01]  /*11db0*/  @!P4 STG.E.U8 desc[UR30][R70.64+0x30], R9 ;  /* 0x000030094600c986 */ /* 0x0009e2000c10111e */
[----:B------:R-:W-:Y:S02]  /*11dc0*/  LOP3.LUT P4, RZ, R31, 0x4000000, RZ, 0xc0, !PT ;  /* 0x040000001fff7812 */ /* 0x000fe4000788c0ff */
[----:B-1----:R-:W-:Y:S02]  /*11dd0*/  F2FP.SATFINITE.E4M3.F32.PACK_AB_MERGE_C R13, RZ, R8, RZ ;  /* 0x00000008ff0d723e */ /* 0x002fe400048070ff */
[----:B---3--:R-:W-:-:S05]  /*11de0*/  @!P5 IADD3 R10, P0, R75, R16, RZ ;  /* 0x000000104b0ad210 */ /* 0x008fca0007f1e0ff */
[----:B------:R-:W-:Y:S01]  /*11df0*/  @!P5 IMAD.X R11, R74, 0x1, R17, P0 ;  /* 0x000000014a0bd824 */ /* 0x000fe200000e0611 */
[----:B------:R-:W-:Y:S01]  /*11e00*/  ISETP.GE.AND P0, PT, R37, 0x181, PT ;  /* 0x000001812500780c */ /* 0x000fe20003f06270 */
[----:B------:R-:W1:Y:S03]  /*11e10*/  @!P1 LDC.64 R16, c[0x0][0x5c0] ;  /* 0x00017000ff109b82 */ /* 0x000e660000000a00 */
[C---:B------:R-:W-:Y:S01]  /*11e20*/  ISETP.LT.OR P2, PT, R36.reuse, 0x1, !P0 ;  /* 0x000000012400780c */ /* 0x040fe20004741670 */
[----:B------:R3:W-:Y:S01]  /*11e30*/  @!P5 STG.E.U8 desc[UR30][R10.64+0x31], R13 ;  /* 0x0000310d0a00d986 */ /* 0x0007e2000c10111e */
[----:B------:R-:W-:-:S03]  /*11e40*/  ISETP.LT.OR P5, PT, R36, 0xa, !P0 ;  /* 0x0000000a2400780c */ /* 0x000fc600047a1670 */
[----:B------:R2:W-:Y:S01]  /*11e50*/  @!P3 STG.E.U8 desc[UR30][R34.64+0x38], R7 ;  /* 0x000038072200b986 */ /* 0x0005e2000c10111e */
[----:B0-----:R-:W-:-:S05]  /*11e60*/  @!P6 IADD3 R8, P3, R77, R14, RZ ;  /* 0x0000000e4d08e210 */ /* 0x001fca0007f7e0ff */
[----:B----4-:R-:W-:Y:S01]  /*11e70*/  @!P6 IMAD.X R9, R76, 0x1, R15, P3 ;  /* 0x000000014c09e824 */ /* 0x010fe200018e060f */
[----:B------:R-:W-:Y:S01]  /*11e80*/  ISETP.LT.OR P3, PT, R36, 0x2, !P0 ;  /* 0x000000022400780c */ /* 0x000fe20004761670 */
[----:B------:R-:W0:Y:S01]  /*11e90*/  @!P2 LDC.64 R18, c[0x0][0x5c0] ;  /* 0x00017000ff12ab82 */ /* 0x000e220000000a00 */
[----:B------:R-:W-:Y:S01]  /*11ea0*/  F2FP.SATFINITE.E4M3.F32.PACK_AB_MERGE_C R15, RZ, R6, RZ ;  /* 0x00000006ff0f723e */ /* 0x000fe200048070ff */
[----:B------:R-:W-:Y:S01]  /*11eb0*/  @!P2 IMAD R6, R25, 0x180, RZ ;  /* 0x000001801906a824 */ /* 0x000fe200078e02ff */
[----:B---3--:R-:W-:Y:S01]  /*11ec0*/  F2FP.SATFINITE.E4M3.F32.PACK_AB_MERGE_C R11, RZ, R5, RZ ;  /* 0x00000005ff0b723e */ /* 0x008fe200048070ff */
[----:B------:R-:W-:Y:S01]  /*11ed0*/  @!P2 IMAD.MOV.U32 R5, RZ, RZ, R38 ;  /* 0x000000ffff05a224 */ /* 0x000fe200078e0026 */
[----:B------:R-:W-:Y:S01]  /*11ee0*/  F2FP.SATFINITE.E4M3.F32.PACK_AB_MERGE_C R13, RZ, R4, RZ ;  /* 0x00000004ff0d723e */ /* 0x000fe200048070ff */
[----:B------:R-:W-:Y:S01]  /*11ef0*/  @!P4 STG.E.U8 desc[UR30][R32.64+0x39], R15 ;  /* 0x0000390f2000c986 */ /* 0x000fe2000c10111e */
[----:B------:R-:W-:Y:S01]  /*11f00*/  @!P2 IMAD.MOV.U32 R4, RZ, RZ, R26 ;  /* 0x000000ffff04a224 */ /* 0x000fe200078e001a */
[----:B-1----:R-:W-:-:S02]  /*11f10*/  @!P1 IADD3 R78, P4, R78, R16, RZ ;  /* 0x000000104e4e9210 */ /* 0x002fc40007f9e0ff */
[----:B------:R1:W-:Y:S01]  /*11f20*/  @!P6 STG.E.U8 desc[UR30][R8.64+0x38], R11 ;  /* 0x0000380b0800e986 */ /* 0x0003e2000c10111e */
[----:B------:R-:W-:Y:S01]  /*11f30*/  @!P2 IMAD.WIDE.U32 R4, R24, 0x180, R4 ;  /* 0x000001801804a825 */ /* 0x000fe200078e0004 */
[----:B------:R-:W3:Y:S03]  /*11f40*/  @!P3 LDC.64 R20, c[0x0][0x5c0] ;  /* 0x00017000ff14bb82 */ /* 0x000ee60000000a00 */
[----:B------:R-:W-:Y:S01]  /*11f50*/  @!P1 IMAD.X R79, R79, 0x1, R17, P4 ;  /* 0x000000014f4f9824 */ /* 0x000fe200020e0611 */
[----:B------:R-:W-:Y:S01]  /*11f60*/  ISETP.LT.OR P4, PT, R36, 0x9, !P0 ;  /* 0x000000092400780c */ /* 0x000fe20004781670 */
[----:B--2---:R-:W-:-:S03]  /*11f70*/  @!P3 IMAD.MOV.U32 R7, RZ, RZ, R38 ;  /* 0x000000ffff07b224 */ /* 0x004fc600078e0026 */
[----:B------:R2:W-:Y:S01]  /*11f80*/  @!P1 STG.E.U8 desc[UR30][R78.64+0x39], R13 ;  /* 0x0000390d4e009986 */ /* 0x0005e2000c10111e */
[----:B------:R-:W4:Y:S01]  /*11f90*/  @!P5 LDC.64 R16, c[0x0][0x5c0] ;  /* 0x00017000ff10db82 */ /* 0x000f220000000a00 */
[----:B-1----:R-:W-:Y:S01]  /*11fa0*/  F2FP.SATFINITE.E4M3.F32.PACK_AB_MERGE_C R9, RZ, R3, RZ ;  /* 0x00000003ff09723e */ /* 0x002fe200048070ff */
[----:B------:R-:W-:Y:S01]  /*11fb0*/  FMUL R8, R2, UR18 ;  /* 0x0000001202087c20 */ /* 0x000fe20008400000 */
[----:B0-----:R-:W-:Y:S01]  /*11fc0*/  @!P2 IADD3 R4, P1, R4, R18, RZ ;  /* 0x000000120404a210 */ /* 0x001fe20007f3e0ff */
[----:B------:R-:W-:-:S03]  /*11fd0*/  @!P3 IMAD R3, R25, 0x180, RZ ;  /* 0x000001801903b824 */ /* 0x000fc600078e02ff */
[----:B------:R-:W-:Y:S01]  /*11fe0*/  @!P2 IADD3.X R5, R19, R5, R6, P1, !PT ;  /* 0x000000051305a210 */ /* 0x000fe20000ffe406 */
[----:B------:R-:W-:Y:S01]  /*11ff0*/  @!P3 IMAD.MOV.U32 R6, RZ, RZ, R26 ;  /* 0x000000ffff06b224 */ /* 0x000fe200078e001a */
[----:B------:R-:W0:Y:S01]  /*12000*/  @!P4 LDC.64 R14, c[0x0][0x5c0] ;  /* 0x00017000ff0ecb82 */ /* 0x000e220000000a00 */
[----:B------:R-:W-:Y:S01]  /*12010*/  F2FP.SATFINITE.E4M3.F32.PACK_AB_MERGE_C R11, RZ, R8, RZ ;  /* 0x00000008ff0b723e */ /* 0x000fe200048070ff */
[----:B------:R-:W-:Y:S01]  /*12020*/  FMUL R8, R227, UR18 ;  /* 0x00000012e3087c20 */ /* 0x000fe20008400000 */
[----:B------:R-:W-:Y:S01]  /*12030*/  @!P3 IMAD.WIDE.U32 R6, R24, 0x180, R6 ;  /* 0x000001801806b825 */ /* 0x000fe200078e0006 */
[----:B------:R-:W-:Y:S01]  /*12040*/  @!P2 STG.E.U8 desc[UR30][R4.64], R9 ;  /* 0x000000090400a986 */ /* 0x000fe2000c10111e */
[----:B------:R-:W-:Y:S02]  /*12050*/  ISETP.GE.AND P2, PT, R37, 0x189, PT ;  /* 0x000001892500780c */ /* 0x000fe40003f46270 */
[----:B--2---:R-:W-:Y:S02]  /*12060*/  F2FP.SATFINITE.E4M3.F32.PACK_AB_MERGE_C R13, RZ, R8, RZ ;  /* 0x00000008ff0d723e */ /* 0x004fe400048070ff */
[----:B---3--:R-:W-:-:S04]  /*12070*/  @!P3 IADD3 R2, P1, R6, R20, RZ ;  /* 0x000000140602b210 */ /* 0x008fc80007f3e0ff */
[----:B------:R-:W-:Y:S02]  /*12080*/  @!P3 IADD3.X R3, R21, R7, R3, P1, !PT ;  /* 0x000000071503b210 */ /* 0x000fe40000ffe403 */
[----:B------:R-:W-:-:S03]  /*12090*/  ISETP.LT.OR P1, PT, R36, 0x1, !P2 ;  /* 0x000000012400780c */ /* 0x000fc60005721670 */
[----:B------:R1:W-:Y:S02]  /*120a0*/  @!P3 STG.E.U8 desc[UR30][R2.64+0x1], R11 ;  /* 0x0000010b0200b986 */ /* 0x0003e4000c10111e */
[----:B-1----:R-:W-:Y:S02]  /*120b0*/  @!P4 IMAD.MOV.U32 R2, RZ, RZ, R26 ;  /* 0x000000ffff02c224 */ /* 0x002fe400078e001a */
[----:B------:R-:W-:Y:S02]  /*120c0*/  @!P4 IMAD.MOV.U32 R3, RZ, RZ, R38 ;  /* 0x000000ffff03c224 */ /* 0x000fe400078e0026 */
[----:B------:R-:W-:-:S04]  /*120d0*/  @!P4 IMAD.WIDE.U32 R6, R24, 0x180, R2 ;  /* 0x000001801806c825 */ /* 0x000fc800078e0002 */
[----:B0---4-:R-:W-:Y:S05]  /*120e0*/  @P1 BRA `(.L_x_43) ;  /* 0x0000000000201947 */ /* 0x011fea0003800000 */
[----:B------:R-:W-:Y:S01]  /*120f0*/  IADD3 R2, P1, R26, UR10, RZ ;  /* 0x0000000a1a027c10 */ /* 0x000fe2000ff3e0ff */
[----:B------:R-:W-:Y:S01]  /*12100*/  ULDC.64 UR20, c[0x0][0x5c0] ;  /* 0x0001700000147ab9 */ /* 0x000fe20000000a00 */
[----:B------:R-:W-:Y:S02]  /*12110*/  IMAD R5, R25, 0x180, RZ ;  /* 0x0000018019057824 */ /* 0x000fe400078e02ff */
[----:B------:R-:W-:-:S03]  /*12120*/  IADD3.X R3, R38, UR9, RZ, P1, !PT ;  /* 0x0000000926037c10 */ /* 0x000fc60008ffe4ff */
[----:B------:R-:W-:-:S03]  /*12130*/  IMAD.WIDE.U32 R2, R24, 0x180, R2 ;  /* 0x0000018018027825 */ /* 0x000fc600078e0002 */
[----:B------:R-:W-:-:S04]  /*12140*/  IADD3 R2, P1, R2, UR20, RZ ;  /* 0x0000001402027c10 */ /* 0x000fc8000ff3e0ff */
[----:B------:R-:W-:-:S05]  /*12150*/  IADD3.X R3, R5, UR21, R3, P1, !PT ;  /* 0x0000001505037c10 */ /* 0x000fca0008ffe403 */
[----:B------:R0:W-:Y:S04]  /*12160*/  STG.E.U8 desc[UR30][R2.64], R13 ;  /* 0x0000000d02007986 */ /* 0x0001e8000c10111e */
.L_x_43:
[----:B------:R-:W-:Y:S05]  /*12170*/  BSYNC B1 ;  /* 0x0000000000017941 */ /* 0x000fea0003800000 */
.L_x_42:
[----:B0-----:R-:W2:Y:S01]  /*12180*/  LDL.LU R2, [R1+0x4] ;  /* 0x0000040001027983 */ /* 0x001ea20000300800 */
[----:B------:R-:W-:Y:S01]  /*12190*/  ISETP.LT.OR P1, PT, R36, 0x2, !P2 ;  /* 0x000000022400780c */ /* 0x000fe20005721670 */
[----:B------:R-:W-:Y:S01]  /*121a0*/  @!P4 IMAD R3, R25, 0x180, RZ ;  /* 0x000001801903c824 */ /* 0x000fe200078e02ff */
[----:B------:R-:W-:Y:S01]  /*121b0*/  @!P4 IADD3 R4, P3, R6, R14, RZ ;  /* 0x0000000e0604c210 */ /* 0x000fe20007f7e0ff */
[----:B------:R-:W-:Y:S03]  /*121c0*/  BSSY B1, `(.L_x_44) ;  /* 0x000000d000017945 */ /* 0x000fe60003800000 */
[----:B------:R-:W-:Y:S01]  /*121d0*/  @!P4 IADD3.X R5, R15, R7, R3, P3, !PT ;  /* 0x000000070f05c210 */ /* 0x000fe20001ffe403 */
[----:B--2---:R-:W-:-:S05]  /*121e0*/  FMUL R2, R2, UR18 ;  /* 0x0000001202027c20 */ /* 0x004fca0008400000 */
[----:B------:R-:W-:Y:S01]  /*121f0*/  F2FP.SATFINITE.E4M3.F32.PACK_AB_MERGE_C R7, RZ, R2, RZ ;  /* 0x00000002ff07723e */ /* 0x000fe200048070ff */
[----:B------:R-:W-:Y:S06]  /*12200*/  @P1 BRA `(.L_x_45) ;  /* 0x0000000000201947 */ /* 0x000fec0003800000 */
        /* <DEDUP_REMOVED lines=8> */
.L_x_45:
[----:B------:R-:W-:Y:S05]  /*12290*/  BSYNC B1 ;  /* 0x0000000000017941 */ /* 0x000fea0003800000 */
.L_x_44:
[----:B0-----:R-:W2:Y:S04]  /*122a0*/  LDL.LU R2, [R1+0x8] ;  /* 0x0000080001027983 */ /* 0x001ea80000300800 */
[----:B------:R-:W3:Y:S04]  /*122b0*/  LDL.LU R6, [R1+0xc] ;  /* 0x00000c0001067983 */ /* 0x000ee80000300800 */
[----:B------:R-:W4:Y:S01]  /*122c0*/  LDL.LU R8, [R1+0x10] ;  /* 0x0000100001087983 */ /* 0x000f220000300800 */
[C---:B------:R-:W-:Y:S01]  /*122d0*/  ISETP.LT.OR P3, PT, R36.reuse, 0x11, !P0 ;  /* 0x000000112400780c */ /* 0x040fe20004761670 */
[----:B------:R-:W-:Y:S01]  /*122e0*/  @!P5 IMAD.MOV.U32 R3, RZ, RZ, R38 ;  /* 0x000000ffff03d224 */ /* 0x000fe200078e0026 */
[----:B------:R-:W-:Y:S01]  /*122f0*/  ISETP.LT.OR P1, PT, R36, 0x12, !P0 ;  /* 0x000000122400780c */ /* 0x000fe20004721670 */
[----:B------:R-:W-:Y:S01]  /*12300*/  @!P5 IMAD R7, R25, 0x180, RZ ;  /* 0x000001801907d824 */ /* 0x000fe200078e02ff */
[----:B------:R-:W-:Y:S09]  /*12310*/  BSSY B1, `(.L_x_46) ;  /* 0x000001c000017945 */ /* 0x000ff20003800000 */
[----:B------:R-:W0:Y:S08]  /*12320*/  @!P3 LDC.64 R12, c[0x0][0x5c0] ;  /* 0x00017000ff0cbb82 */ /* 0x000e300000000a00 */
[----:B------:R-:W1:Y:S01]  /*12330*/  @!P1 LDC.64 R14, c[0x0][0x5c0] ;  /* 0x00017000ff0e9b82 */ /* 0x000e620000000a00 */
[----:B--2---:R-:W-:Y:S01]  /*12340*/  FMUL R2, R2, UR18 ;  /* 0x0000001202027c20 */ /* 0x004fe20008400000 */
[----:B---3--:R-:W-:-:S04]  /*12350*/  FMUL R6, R6, UR18 ;  /* 0x0000001206067c20 */ /* 0x008fc80008400000 */
[----:B------:R-:W-:Y:S01]  /*12360*/  F2FP.SATFINITE.E4M3.F32.PACK_AB_MERGE_C R9, RZ, R2, RZ ;  /* 0x00000002ff09723e */ /* 0x000fe200048070ff */
[----:B------:R-:W-:Y:S02]  /*12370*/  @!P5 IMAD.MOV.U32 R2, RZ, RZ, R26 ;  /* 0x000000ffff02d224 */ /* 0x000fe400078e001a */
[----:B----4-:R-:W-:Y:S01]  /*12380*/  FMUL R8, R8, UR18 ;  /* 0x0000001208087c20 */ /* 0x010fe20008400000 */
[----:B------:R-:W-:Y:S01]  /*12390*/  F2FP.SATFINITE.E4M3.F32.PACK_AB_MERGE_C R11, RZ, R6, RZ ;  /* 0x00000006ff0b723e */ /* 0x000fe200048070ff */
[----:B------:R-:W-:Y:S01]  /*123a0*/  @!P5 IMAD.WIDE.U32 R2, R24, 0x180, R2 ;  /* 0x000001801802d825 */ /* 0x000fe200078e0002 */
[----:B------:R2:W-:Y:S02]  /*123b0*/  @!P4 STG.E.U8 desc[UR30][R4.64+0x8], R9 ;  /* 0x000008090400c986 */ /* 0x0005e4000c10111e */
[----:B------:R-:W-:-:S04]  /*123c0*/  @!P5 IADD3 R2, P4, R2, R16, RZ ;  /* 0x000000100202d210 */ /* 0x000fc80007f9e0ff */
[----:B------:R-:W-:Y:S02]  /*123d0*/  @!P5 IADD3.X R3, R17, R3, R7, P4, !PT ;  /* 0x000000031103d210 */ /* 0x000fe400027fe407 */
[----:B------:R-:W-:Y:S02]  /*123e0*/  ISETP.LT.OR P4, PT, R36, 0x9, !P2 ;  /* 0x000000092400780c */ /* 0x000fe40005781670 */
[----:B--2---:R-:W-:Y:S01]  /*123f0*/  F2FP.SATFINITE.E4M3.F32.PACK_AB_MERGE_C R5, RZ, R8, RZ ;  /* 0x00000008ff05723e */ /* 0x004fe200048070ff */
[----:B------:R2:W-:Y:S02]  /*12400*/  @!P5 STG.E.U8 desc[UR30][R2.64+0x9], R11 ;  /* 0x0000090b0200d986 */ /* 0x0005e4000c10111e */
[----:B--2---:R-:W-:Y:S02]  /*12410*/  @!P3 IMAD.MOV.U32 R2, RZ, RZ, R26 ;  /* 0x000000ffff02b224 */ /* 0x004fe400078e001a */
[----:B------:R-:W-:Y:S02]  /*12420*/  @!P3 IMAD.MOV.U32 R3, RZ, RZ, R38 ;  /* 0x000000ffff03b224 */ /* 0x000fe400078e0026 */
[----:B------:R-:W-:-:S04]  /*12430*/  @!P3 IMAD.WIDE.U32 R6, R24, 0x180, R2 ;  /* 0x000001801806b825 */ /* 0x000fc800078e0002 */
[----:B01----:R-:W-:Y:S05]  /*12440*/  @P4 BRA `(.L_x_47) ;  /* 0x0000000000204947 */ /* 0x003fea0003800000 */
        /* <DEDUP_REMOVED lines=8> */
.L_x_47:
[----:B------:R-:W-:Y:S05]  /*124d0*/  BSYNC B1 ;  /* 0x0000000000017941 */ /* 0x000fea0003800000 */
.L_x_46:
        /* <DEDUP_REMOVED lines=17> */
.L_x_49:
[----:B------:R-:W-:Y:S05]  /*125f0*/  BSYNC B1 ;  /* 0x0000000000017941 */ /* 0x000fea0003800000 */
.L_x_48:
        /* <DEDUP_REMOVED lines=35> */
.L_x_51:
[----:B------:R-:W-:Y:S05]  /*12830*/  BSYNC B1 ;  /* 0x0000000000017941 */ /* 0x000fea0003800000 */
.L_x_50:
        /* <DEDUP_REMOVED lines=17> */
.L_x_53:
[----:B------:R-:W-:Y:S05]  /*12950*/  BSYNC B1 ;  /* 0x0000000000017941 */ /* 0x000fea0003800000 */
.L_x_52:
        /* <DEDUP_REMOVED lines=35> */
.L_x_55:
[----:B------:R-:W-:Y:S05]  /*12b90*/  BSYNC B1 ;  /* 0x0000000000017941 */ /* 0x000fea0003800000 */
.L_x_54:
        /* <DEDUP_REMOVED lines=17> */
.L_x_57:
[----:B------:R-:W-:Y:S05]  /*12cb0*/  BSYNC B1 ;  /* 0x0000000000017941 */ /* 0x000fea0003800000 */
.L_x_56:
        /* <DEDUP_REMOVED lines=35> */
.L_x_59:
[----:B------:R-:W-:Y:S05]  /*12ef0*/  BSYNC B1 ;  /* 0x0000000000017941 */ /* 0x000fea0003800000 */
.L_x_58:
        /* <DEDUP_REMOVED lines=17> */
.L_x_61:
[----:B------:R-:W-:Y:S05]  /*13010*/  BSYNC B1 ;  /* 0x0000000000017941 */ /* 0x000fea0003800000 */
.L_x_60:
[----:B0-----:R-:W2:Y:S04]  /*13020*/  LDL.LU R2, [R1+0x48] ;  /* 0x0000480001027983 */ /* 0x001ea80000300800 */
[----:B------:R-:W3:Y:S04]  /*13030*/  LDL.LU R6, [R1+0x4c] ;  /* 0x00004c0001067983 */ /* 0x000ee80000300800 */
[----:B------:R-:W4:Y:S01]  /*13040*/  LDL.LU R10, [R1+0x50] ;  /* 0x00005000010a7983 */ /* 0x000f220000300800 */
[----:B------:R-:W-:Y:S01]  /*13050*/  @!P4 IMAD.MOV.U32 R3, RZ, RZ, R38 ;  /* 0x000000ffff03c224 */ /* 0x000fe200078e0026 */
[C---:B------:R-:W-:Y:S01]  /*13060*/  ISETP.LT.OR P3, PT, R36.reuse, 0x31, !P0 ;  /* 0x000000312400780c */ /* 0x040fe20004761670 */
[----:B------:R-:W-:Y:S01]  /*13070*/  @!P4 IMAD R8, R25, 0x180, RZ ;  /* 0x000001801908c824 */ /* 0x000fe200078e02ff */
[----:B------:R-:W-:Y:S01]  /*13080*/  ISETP.LT.OR P1, PT, R36, 0x32, !P0 ;  /* 0x000000322400780c */ /* 0x000fe20004721670 */
[----:B------:R-:W-:Y:S10]  /*13090*/  BSSY B1, `(.L_x_62) ;  /* 0x0000019000017945 */ /* 0x000ff40003800000 */
[----:B------:R-:W0:Y:S08]  /*130a0*/  @!P3 LDC.64 R12, c[0x0][0x5c0] ;  /* 0x00017000ff0cbb82 */ /* 0x000e300000000a00 */
[----:B------:R-:W1:Y:S01]  /*130b0*/  @!P1 LDC.64 R14, c[0x0][0x5c0] ;  /* 0x00017000ff0e9b82 */ /* 0x000e620000000a00 */
[----:B--2---:R-:W-:Y:S01]  /*130c0*/  FMUL R2, R2, UR18 ;  /* 0x0000001202027c20 */ /* 0x004fe20008400000 */
[----:B---3--:R-:W-:-:S04]  /*130d0*/  FMUL R6, R6, UR18 ;  /* 0x0000001206067c20 */ /* 0x008fc80008400000 */
[----:B------:R-:W-:Y:S01]  /*130e0*/  F2FP.SATFINITE.E4M3.F32.PACK_AB_MERGE_C R7, RZ, R2, RZ ;  /* 0x00000002ff07723e */ /* 0x000fe200048070ff */
[----:B------:R-:W-:Y:S01]  /*130f0*/  @!P4 IMAD.MOV.U32 R2, RZ, RZ, R26 ;  /* 0x000000ffff02c224 */ /* 0x000fe200078e001a */
[----:B------:R-:W-:-:S03]  /*13100*/  F2FP.SATFINITE.E4M3.F32.PACK_AB_MERGE_C R9, RZ, R6, RZ ;  /* 0x00000006ff09723e */ /* 0x000fc600048070ff */
[----:B------:R-:W-:Y:S01]  /*13110*/  @!P4 IMAD.WIDE.U32 R2, R24, 0x180, R2 ;  /* 0x000001801802c825 */ /* 0x000fe200078e0002 */
[----:B------:R2:W-:Y:S03]  /*13120*/  @!P5 STG.E.U8 desc[UR30][R4.64+0x28], R7 ;  /* 0x000028070400d986 */ /* 0x0005e6000c10111e */
[----:B----4-:R-:W-:Y:S01]  /*13130*/  FMUL R6, R10, UR18 ;  /* 0x000000120a067c20 */ /* 0x010fe20008400000 */
[----:B------:R-:W-:-:S04]  /*13140*/  @!P4 IADD3 R2, P5, R2, R16, RZ ;  /* 0x000000100202c210 */ /* 0x000fc80007fbe0ff */
[----:B------:R-:W-:Y:S02]  /*13150*/  F2FP.SATFINITE.E4M3.F32.PACK_AB_MERGE_C R11, RZ, R6, RZ ;  /* 0x00000006ff0b723e */ /* 0x000fe400048070ff */
[----:B------:R-:W-:Y:S02]  /*13160*/  @!P4 IADD3.X R3, R17, R3, R8, P5, !PT ;  /* 0x000000031103c210 */ /* 0x000fe40002ffe408 */
[----:B------:R-:W-:-:S03]  /*13170*/  ISETP.LT.OR P5, PT, R36, 0x29, !P2 ;  /* 0x000000292400780c */ /* 0x000fc600057a1670 */
[----:B------:R2:W-:Y:S10]  /*13180*/  @!P4 STG.E.U8 desc[UR30][R2.64+0x29], R9 ;  /* 0x000029090200c986 */ /* 0x0005f4000c10111e */
[----:B01----:R-:W-:Y:S05]  /*13190*/  @P5 BRA `(.L_x_63) ;  /* 0x0000000000205947 */ /* 0x003fea0003800000 */
[----:B--2---:R-:W-:Y:S01]  /*131a0*/  IADD3 R2, P4, R26, UR10, RZ ;  /* 0x0000000a1a027c10 */ /* 0x004fe2000ff9e0ff */
[----:B------:R-:W-:Y:S01]  /*131b0*/  ULDC.64 UR20, c[0x0][0x5c0] ;  /* 0x0001700000147ab9 */ /* 0x000fe20000000a00 */
[----:B------:R-:W-:Y:S02]  /*131c0*/  IMAD R5, R25, 0x180, RZ ;  /* 0x0000018019057824 */ /* 0x000fe400078e02ff */
[----:B------:R-:W-:-:S03]  /*131d0*/  IADD3.X R3, R38, UR9, RZ, P4, !PT ;  /* 0x0000000926037c10 */ /* 0x000fc6000a7fe4ff */
[----:B------:R-:W-:-:S03]  /*131e0*/  IMAD.WIDE.U32 R2, R24, 0x180, R2 ;  /* 0x0000018018027825 */ /* 0x000fc600078e0002 */
[----:B------:R-:W-:-:S04]  /*131f0*/  IADD3 R2, P4, R2, UR20, RZ ;  /* 0x0000001402027c10 */ /* 0x000fc8000ff9e0ff */
[----:B------:R-:W-:-:S05]  /*13200*/  IADD3.X R3, R5, UR21, R3, P4, !PT ;  /* 0x0000001505037c10 */ /* 0x000fca000a7fe403 */
[----:B------:R0:W-:Y:S04]  /*13210*/  STG.E.U8 desc[UR30][R2.64+0x28], R11 ;  /* 0x0000280b02007986 */ /* 0x0001e8000c10111e */
.L_x_63:
[----:B------:R-:W-:Y:S05]  /*13220*/  BSYNC B1 ;  /* 0x0000000000017941 */ /* 0x000fea0003800000 */
.L_x_62:
[----:B0-2---:R-:W2:Y:S01]  /*13230*/  LDL.LU R2, [R1+0x54] ;  /* 0x0000540001027983 */ /* 0x005ea20000300800 */
[C---:B------:R-:W-:Y:S01]  /*13240*/  ISETP.LT.OR P5, PT, R36.reuse, 0x2a, !P2 ;  /* 0x0000002a2400780c */ /* 0x040fe200057a1670 */
[----:B------:R-:W-:Y:S01]  /*13250*/  @!P3 IMAD.MOV.U32 R3, RZ, RZ, R38 ;  /* 0x000000ffff03b224 */ /* 0x000fe200078e0026 */
[----:B------:R-:W-:Y:S01]  /*13260*/  BSSY B1, `(.L_x_64) ;  /* 0x0000010000017945 */ /* 0x000fe20003800000 */
[C---:B------:R-:W-:Y:S02]  /*13270*/  ISETP.LT.OR P4, PT, R36.reuse, 0x39, !P0 ;  /* 0x000000392400780c */ /* 0x040fe40004781670 */
[----:B------:R-:W-:Y:S01]  /*13280*/  ISETP.LT.OR P0, PT, R36, 0x3a, !P0 ;  /* 0x0000003a2400780c */ /* 0x000fe20004701670 */
[----:B--2---:R-:W-:Y:S01]  /*13290*/  FMUL R6, R2, UR18 ;  /* 0x0000001202067c20 */ /* 0x004fe20008400000 */
[----:B------:R-:W-:-:S04]  /*132a0*/  @!P3 IMAD.MOV.U32 R2, RZ, RZ, R26 ;  /* 0x000000ffff02b224 */ /* 0x000fc800078e001a */
[----:B------:R-:W-:Y:S01]  /*132b0*/  @!P3 IMAD.WIDE.U32 R4, R24, 0x180, R2 ;  /* 0x000001801804b825 */ /* 0x000fe200078e0002 */
        /* <DEDUP_REMOVED lines=10> */
.L_x_65:
[----:B------:R-:W-:Y:S05]  /*13360*/  BSYNC B1 ;  /* 0x0000000000017941 */ /* 0x000fea0003800000 */
.L_x_64:
[----:B0-----:R-:W2:Y:S01]  /*13370*/  LDL.LU R2, [R1+0x58] ;  /* 0x0000580001027983 */ /* 0x001ea20000300800 */
[----:B------:R-:W-:Y:S01]  /*13380*/  @!P3 IMAD R3, R25, 0x180, RZ ;  /* 0x000001801903b824 */ /* 0x000fe200078e02ff */
[----:B------:R-:W0:Y:S02]  /*13390*/  @!P4 LDC.64 R16, c[0x0][0x5c0] ;  /* 0x00017000ff10cb82 */ /* 0x000e240000000a00 */
[----:B------:R-:W3:Y:S04]  /*133a0*/  LDL.LU R11, [R1+0x5c] ;  /* 0x00005c00010b7983 */ /* 0x000ee80000300800 */
[----:B------:R-:W4:Y:S01]  /*133b0*/  LDL.LU R10, [R1+0x60] ;  /* 0x00006000010a7983 */ /* 0x000f220000300800 */
[----:B------:R-:W-:Y:S01]  /*133c0*/  @!P1 IMAD.MOV.U32 R6, RZ, RZ, R26 ;  /* 0x000000ffff069224 */ /* 0x000fe200078e001a */
[----:B------:R-:W1:Y:S01]  /*133d0*/  @!P0 LDC.64 R18, c[0x0][0x5c0] ;  /* 0x00017000ff128b82 */ /* 0x000e620000000a00 */
[----:B------:R-:W-:Y:S01]  /*133e0*/  @!P1 IMAD.MOV.U32 R7, RZ, RZ, R38 ;  /* 0x000000ffff079224 */ /* 0x000fe200078e0026 */
[----:B------:R-:W-:Y:S01]  /*133f0*/  BSSY B1, `(.L_x_66) ;  /* 0x0000019000017945 */ /* 0x000fe20003800000 */
[----:B------:R-:W-:-:S04]  /*13400*/  @!P1 IMAD.WIDE.U32 R6, R24, 0x180, R6 ;  /* 0x0000018018069825 */ /* 0x000fc800078e0006 */
[----:B--2---:R-:W-:Y:S01]  /*13410*/  FMUL R8, R2, UR18 ;  /* 0x0000001202087c20 */ /* 0x004fe20008400000 */
[----:B------:R-:W-:-:S04]  /*13420*/  @!P3 IADD3 R2, P5, R4, R12, RZ ;  /* 0x0000000c0402b210 */ /* 0x000fc80007fbe0ff */
[----:B------:R-:W-:Y:S01]  /*13430*/  @!P3 IADD3.X R3, R13, R5, R3, P5, !PT ;  /* 0x000000050d03b210 */ /* 0x000fe20002ffe403 */
[----:B------:R-:W-:Y:S01]  /*13440*/  @!P1 IMAD R5, R25, 0x180, RZ ;  /* 0x0000018019059824 */ /* 0x000fe200078e02ff */
[----:B------:R-:W-:Y:S01]  /*13450*/  F2FP.SATFINITE.E4M3.F32.PACK_AB_MERGE_C R9, RZ, R8, RZ ;  /* 0x00000008ff09723e */ /* 0x000fe200048070ff */
[----:B---3--:R-:W-:Y:S01]  /*13460*/  FMUL R8, R11, UR18 ;  /* 0x000000120b087c20 */ /* 0x008fe20008400000 */
[----:B------:R-:W-:Y:S01]  /*13470*/  @!P1 IADD3 R4, P5, R6, R14, RZ ;  /* 0x0000000e06049210 */ /* 0x000fe20007fbe0ff */
[----:B----4-:R-:W-:Y:S02]  /*13480*/  FMUL R6, R10, UR18 ;  /* 0x000000120a067c20 */ /* 0x010fe40008400000 */
[----:B------:R2:W-:Y:S01]  /*13490*/  @!P3 STG.E.U8 desc[UR30][R2.64+0x30], R9 ;  /* 0x000030090200b986 */ /* 0x0005e2000c10111e */
[----:B------:R-:W-:Y:S02]  /*134a0*/  @!P1 IADD3.X R5, R15, R7, R5, P5, !PT ;  /* 0x000000070f059210 */ /* 0x000fe40002ffe405 */
[----:B------:R-:W-:-:S02]  /*134b0*/  F2FP.SATFINITE.E4M3.F32.PACK_AB_MERGE_C R7, RZ, R8, RZ ;  /* 0x00000008ff07723e */ /* 0x000fc400048070ff */
[----:B------:R-:W-:Y:S02]  /*134c0*/  ISETP.LT.OR P3, PT, R36, 0x31, !P2 ;  /* 0x000000312400780c */ /* 0x000fe40005761670 */
[----:B------:R-:W-:Y:S01]  /*134d0*/  F2FP.SATFINITE.E4M3.F32.PACK_AB_MERGE_C R11, RZ, R6, RZ ;  /* 0x00000006ff0b723e */ /* 0x000fe200048070ff */
        /* <DEDUP_REMOVED lines=10> */
.L_x_67:
[----:B------:R-:W-:Y:S05]  /*13580*/  BSYNC B1 ;  /* 0x0000000000017941 */ /* 0x000fea0003800000 */
.L_x_66:
[----:B0-2---:R-:W2:Y:S04]  /*13590*/  LDL.LU R2, [R1+0x68] ;  /* 0x0000680001027983 */ /* 0x005ea80000300800 */
[----:B------:R-:W3:Y:S04]  /*135a0*/  LDL.LU R9, [R1+0x6c] ;  /* 0x00006c0001097983 */ /* 0x000ee80000300800 */
[----:B------:R-:W4:Y:S01]  /*135b0*/  LDL.LU R11, [R1+0x64] ;  /* 0x00006400010b7983 */ /* 0x000f220000300800 */
[----:B------:R-:W-:Y:S01]  /*135c0*/  @!P4 IMAD.MOV.U32 R3, RZ, RZ, R38 ;  /* 0x000000ffff03c224 */ /* 0x000fe200078e0026 */
[----:B------:R-:W-:Y:S01]  /*135d0*/  ISETP.LT.OR P1, PT, R36, 0x32, !P2 ;  /* 0x000000322400780c */ /* 0x000fe20005721670 */
[----:B------:R-:W-:Y:S01]  /*135e0*/  @!P0 IMAD.MOV.U32 R4, RZ, RZ, R26 ;  /* 0x000000ffff048224 */ /* 0x000fe200078e001a */
[----:B------:R-:W-:Y:S01]  /*135f0*/  BSSY B1, `(.L_x_68) ;  /* 0x000001a000017945 */ /* 0x000fe20003800000 */
[----:B------:R-:W-:-:S02]  /*13600*/  @!P0 IMAD.MOV.U32 R5, RZ, RZ, R38 ;  /* 0x000000ffff058224 */ /* 0x000fc400078e0026 */
[----:B------:R-:W-:Y:S02]  /*13610*/  @!P0 IMAD R10, R25, 0x180, RZ ;  /* 0x00000180190a8824 */ /* 0x000fe400078e02ff */
[----:B------:R-:W-:-:S04]  /*13620*/  @!P0 IMAD.WIDE.U32 R6, R24, 0x180, R4 ;  /* 0x0000018018068825 */ /* 0x000fc800078e0004 */
[----:B------:R-:W-:Y:S01]  /*13630*/  @!P4 IMAD R5, R25, 0x180, RZ ;  /* 0x000001801905c824 */ /* 0x000fe200078e02ff */
[----:B------:R-:W-:-:S04]  /*13640*/  @!P0 IADD3 R6, P5, R6, R18, RZ ;  /* 0x0000001206068210 */ /* 0x000fc80007fbe0ff */
[----:B------:R-:W-:Y:S01]  /*13650*/  @!P0 IADD3.X R7, R19, R7, R10, P5, !PT ;  /* 0x0000000713078210 */ /* 0x000fe20002ffe40a */
[----:B--2---:R-:W-:Y:S01]  /*13660*/  FMUL R8, R2, UR18 ;  /* 0x0000001202087c20 */ /* 0x004fe20008400000 */
[----:B------:R-:W-:Y:S02]  /*13670*/  @!P4 IMAD.MOV.U32 R2, RZ, RZ, R26 ;  /* 0x000000ffff02c224 */ /* 0x000fe400078e001a */
[----:B---3--:R-:W-:Y:S02]  /*13680*/  FMUL R9, R9, UR18 ;  /* 0x0000001209097c20 */ /* 0x008fe40008400000 */
[----:B------:R-:W-:-:S03]  /*13690*/  @!P4 IMAD.WIDE.U32 R2, R24, 0x180, R2 ;  /* 0x000001801802c825 */ /* 0x000fc600078e0002 */
[----:B------:R-:W-:Y:S02]  /*136a0*/  F2FP.SATFINITE.E4M3.F32.PACK_AB_MERGE_C R13, RZ, R9, RZ ;  /* 0x00000009ff0d723e */ /* 0x000fe400048070ff */
[----:B------:R-:W-:Y:S01]  /*136b0*/  @!P4 IADD3 R4, P3, R2, R16, RZ ;  /* 0x000000100204c210 */ /* 0x000fe20007f7e0ff */
[----:B----4-:R-:W-:Y:S01]  /*136c0*/  FMUL R2, R11, UR18 ;  /* 0x000000120b027c20 */ /* 0x010fe20008400000 */
[----:B------:R-:W-:Y:S02]  /*136d0*/  F2FP.SATFINITE.E4M3.F32.PACK_AB_MERGE_C R11, RZ, R8, RZ ;  /* 0x00000008ff0b723e */ /* 0x000fe400048070ff */
[----:B------:R-:W-:Y:S02]  /*136e0*/  @!P4 IADD3.X R5, R17, R3, R5, P3, !PT ;  /* 0x000000031105c210 */ /* 0x000fe40001ffe405 */
        /* <DEDUP_REMOVED lines=10> */
.L_x_69:
[----:B------:R-:W-:Y:S05]  /*13790*/  BSYNC B1 ;  /* 0x0000000000017941 */ /* 0x000fea0003800000 */
.L_x_68:
[----:B0-----:R-:W2:Y:S04]  /*137a0*/  LDL.LU R2, [R1+0x70] ;  /* 0x0000700001027983 */ /* 0x001ea80000300800 */
[----:B------:R-:W3:Y:S01]  /*137b0*/  LDL.LU R3, [R1+0x74] ;  /* 0x0000740001037983 */ /* 0x000ee20000300800 */
[----:B------:R-:W-:Y:S03]  /*137c0*/  BSSY B1, `(.L_x_70) ;  /* 0x0000011000017945 */ /* 0x000fe60003800000 */
[----:B------:R0:W-:Y:S04]  /*137d0*/  @!P4 STG.E.U8 desc[UR30][R4.64+0x38], R11 ;  /* 0x0000380b0400c986 */ /* 0x0001e8000c10111e */
[----:B------:R0:W-:Y:S01]  /*137e0*/  @!P0 STG.E.U8 desc[UR30][R6.64+0x39], R13 ;  /* 0x0000390d06008986 */ /* 0x0001e2000c10111e */
[----:B------:R-:W-:-:S02]  /*137f0*/  ISETP.LT.OR P0, PT, R36, 0x39, !P2 ;  /* 0x000000392400780c */ /* 0x000fc40005701670 */
[----:B------:R-:W-:Y:S01]  /*13800*/  ISETP.LT.OR P2, PT, R36, 0x3a, !P2 ;  /* 0x0000003a2400780c */ /* 0x000fe20005741670 */
[----:B--2---:R-:W-:Y:S01]  /*13810*/  FMUL R2, R2, UR18 ;  /* 0x0000001202027c20 */ /* 0x004fe20008400000 */
[----:B---3--:R-:W-:-:S04]  /*13820*/  FMUL R8, R3, UR18 ;  /* 0x0000001203087c20 */ /* 0x008fc80008400000 */
[----:B------:R-:W-:-:S05]  /*13830*/  F2FP.SATFINITE.E4M3.F32.PACK_AB_MERGE_C R9, RZ, R2, RZ ;  /* 0x00000002ff09723e */ /* 0x000fca00048070ff */
[----:B0-----:R-:W-:Y:S05]  /*13840*/  @P0 BRA `(.L_x_71) ;  /* 0x0000000000200947 */ /* 0x001fea0003800000 */
        /* <DEDUP_REMOVED lines=8> */
.L_x_71:
[----:B------:R-:W-:Y:S05]  /*138d0*/  BSYNC B1 ;  /* 0x0000000000017941 */ /* 0x000fea0003800000 */
.L_x_70:
[----:B------:R-:W-:Y:S01]  /*138e0*/  F2FP.SATFINITE.E4M3.F32.PACK_AB_MERGE_C R5, RZ, R8, RZ ;  /* 0x00000008ff05723e */ /* 0x000fe200048070ff */
[----:B------:R-:W-:Y:S06]  /*138f0*/  @P2 BRA `(.L_x_41) ;  /* 0x0000000000202947 */ /* 0x000fec0003800000 */
[----:B------:R-:W-:Y:S01]  /*13900*/  IADD3 R26, P0, R26, UR10, RZ ;  /* 0x0000000a1a1a7c10 */ /* 0x000fe2000ff1e0ff */
[----:B------:R-:W-:Y:S01]  /*13910*/  ULDC.64 UR20, c[0x0][0x5c0] ;  /* 0x0001700000147ab9 */ /* 0x000fe20000000a00 */
[----:B------:R-:W-:Y:S02]  /*13920*/  IMAD R25, R25, 0x180, RZ ;  /* 0x0000018019197824 */ /* 0x000fe400078e02ff */
[----:B------:R-:W-:-:S03]  /*13930*/  IADD3.X R27, R38, UR9, RZ, P0, !PT ;  /* 0x00000009261b7c10 */ /* 0x000fc600087fe4ff */
[----:B------:R-:W-:-:S03]  /*13940*/  IMAD.WIDE.U32 R26, R24, 0x180, R26 ;  /* 0x00000180181a7825 */ /* 0x000fc600078e001a */
[----:B0-----:R-:W-:-:S04]  /*13950*/  IADD3 R2, P0, R26, UR20, RZ ;  /* 0x000000141a027c10 */ /* 0x001fc8000ff1e0ff */
[----:B------:R-:W-:-:S05]  /*13960*/  IADD3.X R3, R25, UR21, R27, P0, !PT ;  /* 0x0000001519037c10 */ /* 0x000fca00087fe41b */
[----:B------:R3:W-:Y:S04]  /*13970*/  STG.E.U8 desc[UR30][R2.64+0x39], R5 ;  /* 0x0000390502007986 */ /* 0x0007e8000c10111e */
.L_x_41:
[----:B------:R-:W-:Y:S05]  /*13980*/  BSYNC B0 ;  /* 0x0000000000007941 */ /* 0x000fea0003800000 */
.L_x_37:
[----:B0123-5:R-:W2:Y:S04]  /*13990*/  LDL.LU R3, [R1+0x80] ;  /* 0x0000800001037983 */ /* 0x02fea80000300800 */
[----:B------:R-:W2:Y:S01]  /*139a0*/  LDL.LU R2, [R1+0x84] ;  /* 0x0000840001027983 */ /* 0x000ea20000300800 */
[----:B------:R-:W-:Y:S01]  /*139b0*/  ULDC UR20, c[0x0][0xc] ;  /* 0x0000030000147ab9 */ /* 0x000fe20000000800 */
[----:B------:R-:W-:Y:S01]  /*139c0*/  ULDC UR21, c[0x0][0x10] ;  /* 0x0000040000157ab9 */ /* 0x000fe20000000800 */
[----:B------:R-:W2:Y:S01]  /*139d0*/  LDC R5, c[0x0][0x14] ;  /* 0x00000500ff057b82 */ /* 0x000ea20000000800 */
[----:B------:R-:W-:Y:S01]  /*139e0*/  UIMAD.WIDE.U32 UR20, UR20, UR21, URZ ;  /* 0x00000015141472a5 */ /* 0x000fe2000f8e003f */
[----:B------:R-:W-:-:S05]  /*139f0*/  UMOV UR19, 0xffffffff ;  /* 0xffffffff00137882 */ /* 0x000fca0000000000 */
[----:B--2---:R-:W-:-:S04]  /*13a00*/  IMAD.WIDE.U32 R2, R5, UR20, R2 ;  /* 0x0000001405027c25 */ /* 0x004fc8000f8e0002 */
[----:B------:R-:W-:Y:S01]  /*13a10*/  IMAD R5, R5, UR21, RZ ;  /* 0x0000001505057c24 */ /* 0x000fe2000f8e02ff */
[----:B------:R-:W-:Y:S01]  /*13a20*/  ULDC.64 UR20, c[0x0][0x650] ;  /* 0x0001940000147ab9 */ /* 0x000fe20000000a00 */
[----:B------:R-:W-:Y:S01]  /*13a30*/  IMAD.MOV.U32 R19, RZ, RZ, R2 ;  /* 0x000000ffff137224 */ /* 0x000fe200078e0002 */
[----:B------:R-:W-:Y:S01]  /*13a40*/  ISETP.GE.U32.AND P0, PT, R2, UR20, PT ;  /* 0x0000001402007c0c */ /* 0x000fe2000bf06070 */
[----:B------:R-:W-:Y:S01]  /*13a50*/  IMAD.IADD R21, R3, 0x1, R5 ;  /* 0x0000000103157824 */ /* 0x000fe200078e0205 */
[----:B------:R-:W-:Y:S01]  /*13a60*/  PRMT R3, RZ, 0x7610, R3 ;  /* 0x00007610ff037816 */ /* 0x000fe20000000003 */
[----:B------:R-:W-:-:S03]  /*13a70*/  IMAD.MOV.U32 R2, RZ, RZ, -0x1 ;  /* 0xffffffffff027424 */ /* 0x000fc600078e00ff */
[----:B------:R0:W-:Y:S01]  /*13a80*/  STL [R1+0x80], R21 ;  /* 0x0000801501007387 */ /* 0x0001e20000100800 */
[----:B------:R-:W-:-:S03]  /*13a90*/  ISETP.GE.U32.AND.EX P0, PT, R21, UR21, PT, P0 ;  /* 0x0000001515007c0c */ /* 0x000fc6000bf06100 */
[----:B------:R0:W-:Y:S04]  /*13aa0*/  STL [R1+0x84], R19 ;  /* 0x0000841301007387 */ /* 0x0001e80000100800 */
[----:B------:R0:W-:Y:S06]  /*13ab0*/  STL [R1+0x88], R2 ;  /* 0x0000880201007387 */ /* 0x0001ec0000100800 */
[----:B------:R-:W-:Y:S05]  /*13ac0*/  @P0 BRA `(.L_x_72) ;  /* 0x0000000400780947 */ /* 0x000fea0003800000 */
[----:B------:R-:W0:Y:S01]  /*13ad0*/  S2R R14, SR_CTAID.X ;  /* 0x00000000000e7919 */ /* 0x000e220000002500 */
[----:B------:R-:W1:Y:S01]  /*13ae0*/  LDC.64 R8, c[0x0][0x628] ;  /* 0x00018a00ff087b82 */ /* 0x000e620000000a00 */
[----:B------:R-:W-:Y:S01]  /*13af0*/  ULDC UR15, c[0x0][0x150] ;  /* 0x00005400000f7ab9 */ /* 0x000fe20000000800 */
[----:B------:R-:W-:Y:S01]  /*13b00*/  IMAD.MOV.U32 R6, RZ, RZ, R19 ;  /* 0x000000ffff067224 */ /* 0x000fe200078e0013 */
[----:B------:R-:W2:Y:S01]  /*13b10*/  S2R R16, SR_CTAID.Y ;  /* 0x0000000000107919 */ /* 0x000ea20000002600 */
[----:B------:R-:W-:-:S04]  /*13b20*/  IMAD.MOV.U32 R7, RZ, RZ, R21 ;  /* 0x000000ffff077224 */ /* 0x000fc800078e0015 */
[----:B------:R-:W3:Y:S08]  /*13b30*/  LDC R17, c[0x0][0x144] ;  /* 0x00005100ff117b82 */ /* 0x000ef00000000800 */
[----:B------:R-:W4:Y:S08]  /*13b40*/  LDC R10, c[0x0][0x630] ;  /* 0x00018c00ff0a7b82 */ /* 0x000f300000000800 */
[----:B------:R-:W2:Y:S01]  /*13b50*/  LDC.64 R12, c[0x0][0x620] ;  /* 0x00018800ff0c7b82 */ /* 0x000ea20000000a00 */
[----:B-1----:R-:W-:-:S04]  /*13b60*/  ISETP.NE.U32.AND P0, PT, R8, RZ, PT ;  /* 0x000000ff0800720c */ /* 0x002fc80003f05070 */
[----:B------:R-:W-:Y:S02]  /*13b70*/  ISETP.NE.AND.EX P0, PT, R9, RZ, PT, P0 ;  /* 0x000000ff0900720c */ /* 0x000fe40003f05300 */
[----:B0-----:R-:W-:-:S05]  /*13b80*/  I2FP.F32.U32 R2, R14 ;  /* 0x0000000e00027245 */ /* 0x001fca0000201000 */
[----:B------:R-:W-:-:S04]  /*13b90*/  FMUL R2, R2, UR15 ;  /* 0x0000000f02027c20 */ /* 0x000fc80008400000 */
[----:B------:R0:W1:Y:S02]  /*13ba0*/  F2I.U32.TRUNC.NTZ R15, R2 ;  /* 0x00000002000f7305 */ /* 0x000064000020f000 */
[----:B---34-:R-:W-:Y:S05]  /*13bb0*/  @!P0 BRA `(.L_x_73) ;  /* 0x0000000000288947 */ /* 0x018fea0003800000 */
[----:B0-----:R-:W0:Y:S02]  /*13bc0*/  LDC R2, c[0x0][0x634] ;  /* 0x00018d00ff027b82 */ /* 0x001e240000000800 */
[----:B0-----:R-:W-:-:S05]  /*13bd0*/  IADD3 R7, P0, R19, R2, RZ ;  /* 0x0000000213077210 */ /* 0x001fca0007f1e0ff */
        /* <DEDUP_REMOVED lines=8> */
.L_x_73:
[-CC-:B------:R-:W-:Y:S01]  /*13c60*/  SHF.R.U64 R25, R6, R10.reuse, R7.reuse ;  /* 0x0000000a06197219 */ /* 0x180fe20000001207 */
[----:B------:R-:W3:Y:S01]  /*13c70*/  LDC.64 R22, c[0x0][0x640] ;  /* 0x00019000ff167b82 */ /* 0x000ee20000000a00 */
[----:B0-----:R-:W-:Y:S01]  /*13c80*/  SHF.R.U32.HI R2, RZ, R10, R7 ;  /* 0x0000000aff027219 */ /* 0x001fe20000011607 */
[----:B-1----:R-:W-:Y:S01]  /*13c90*/  IMAD.MOV R15, RZ, RZ, -R15 ;  /* 0x000000ffff0f7224 */ /* 0x002fe200078e0a0f */
[----:B------:R-:W-:Y:S01]  /*13ca0*/  IADD3 R5, P0, RZ, -R25, RZ ;  /* 0x80000019ff057210 */ /* 0x000fe20007f1e0ff */
[----:B------:R-:W-:Y:S01]  /*13cb0*/  ULDC UR15, c[0x0][0x154] ;  /* 0x00005500000f7ab9 */ /* 0x000fe20000000800 */
[----:B------:R-:W-:Y:S02]  /*13cc0*/  IMAD.MOV.U32 R7, RZ, RZ, 0x1 ;  /* 0x00000001ff077424 */ /* 0x000fe400078e00ff */
[----:B------:R-:W-:Y:S01]  /*13cd0*/  IMAD R15, R17, R15, R14 ;  /* 0x0000000f110f7224 */ /* 0x000fe200078e020e */
[----:B------:R-:W0:Y:S01]  /*13ce0*/  LDC R6, c[0x0][0x618] ;  /* 0x00018600ff067b82 */ /* 0x000e220000000800 */
[----:B------:R-:W-:-:S02]  /*13cf0*/  IMAD.X R3, RZ, RZ, ~R2, P0 ;  /* 0x000000ffff037224 */ /* 0x000fc400000e0e02 */
[----:B------:R-:W-:Y:S02]  /*13d00*/  IMAD.MOV.U32 R2, RZ, RZ, R19 ;  /* 0x000000ffff027224 */ /* 0x000fe400078e0013 */
[-C--:B--2---:R-:W-:Y:S02]  /*13d10*/  IMAD R4, R3, R12.reuse, RZ ;  /* 0x0000000c03047224 */ /* 0x084fe400078e02ff */
[----:B------:R-:W-:Y:S01]  /*13d20*/  IMAD.MOV.U32 R3, RZ, RZ, R21 ;  /* 0x000000ffff037224 */ /* 0x000fe200078e0015 */
[----:B------:R-:W1:Y:S01]  /*13d30*/  LDC R18, c[0x0][0x608] ;  /* 0x00018200ff127b82 */ /* 0x000e620000000800 */
[----:B------:R-:W-:-:S04]  /*13d40*/  IMAD.WIDE.U32 R2, R5, R12, R2 ;  /* 0x0000000c05027225 */ /* 0x000fc800078e0002 */
[----:B------:R-:W-:-:S03]  /*13d50*/  IMAD R5, R5, R13, R4 ;  /* 0x0000000d05057224 */ /* 0x000fc600078e0204 */
[----:B------:R-:W2:Y:S01]  /*13d60*/  LDC R20, c[0x0][0x658] ;  /* 0x00019600ff147b82 */ /* 0x000ea20000000800 */
[----:B------:R-:W-:Y:S01]  /*13d70*/  I2FP.F32.U32 R4, R16 ;  /* 0x0000001000047245 */ /* 0x000fe20000201000 */
[----:B------:R-:W-:Y:S01]  /*13d80*/  IMAD.IADD R3, R3, 0x1, R5 ;  /* 0x0000000103037824 */ /* 0x000fe200078e0205 */
[----:B---3--:R-:W-:Y:S01]  /*13d90*/  ISETP.NE.U32.AND P0, PT, R22, RZ, PT ;  /* 0x000000ff1600720c */ /* 0x008fe20003f05070 */
[----:B------:R-:W-:Y:S02]  /*13da0*/  IMAD.MOV.U32 R5, RZ, RZ, -0x1 ;  /* 0xffffffffff057424 */ /* 0x000fe400078e00ff */
[----:B------:R-:W-:Y:S02]  /*13db0*/  FMUL R4, R4, UR15 ;  /* 0x0000000f04047c20 */ /* 0x000fe40008400000 */
[----:B------:R-:W3:Y:S01]  /*13dc0*/  LDC R13, c[0x0][0x148] ;  /* 0x00005200ff0d7b82 */ /* 0x000ee20000000800 */
[----:B0-----:R-:W-:Y:S01]  /*13dd0*/  SHF.R.U64 R10, R2, R6, R3 ;  /* 0x00000006020a7219 */ /* 0x001fe20000001203 */
[----:B------:R0:W4:Y:S01]  /*13de0*/  F2I.U32.TRUNC.NTZ R11, R4 ;  /* 0x00000004000b7305 */ /* 0x000122000020f000 */
[----:B------:R-:W-:-:S02]  /*13df0*/  ISETP.NE.AND.EX P0, PT, R23, RZ, PT, P0 ;  /* 0x000000ff1700720c */ /* 0x000fc40003f05300 */
[----:B------:R-:W-:-:S03]  /*13e00*/  SHF.R.U32.HI R3, RZ, R6, R3 ;  /* 0x00000006ff037219 */ /* 0x000fc60000011603 */
[----:B------:R-:W0:Y:S01]  /*13e10*/  LDC R14, c[0x0][0x600] ;  /* 0x00018000ff0e7b82 */ /* 0x000e220000000800 */
[-CC-:B-1----:R-:W-:Y:S02]  /*13e20*/  SHF.R.U64 R8, R10, R18.reuse, R3.reuse ;  /* 0x000000120a087219 */ /* 0x182fe40000001203 */
[----:B------:R-:W-:-:S05]  /*13e30*/  SHF.R.U32.HI R3, RZ, R18, R3 ;  /* 0x00000012ff037219 */ /* 0x000fca0000011603 */
[----:B------:R-:W1:Y:S01]  /*13e40*/  LDC R19, c[0x0][0x648] ;  /* 0x00019200ff137b82 */ /* 0x000e620000000800 */
[-CC-:B--2---:R-:W-:Y:S02]  /*13e50*/  SHF.R.U64 R12, R8, R20.reuse, R3.reuse ;  /* 0x00000014080c7219 */ /* 0x184fe40000001203 */
[-C--:B------:R-:W-:Y:S02]  /*13e60*/  SHF.L.U32 R5, R5, R20.reuse, RZ ;  /* 0x0000001405057219 */ /* 0x080fe400000006ff */
[-C--:B------:R-:W-:Y:S01]  /*13e70*/  SHF.R.U32.HI R3, RZ, R20.reuse, R3 ;  /* 0x00000014ff037219 */ /* 0x080fe20000011603 */
[----:B------:R-:W-:Y:S01]  /*13e80*/  IMAD.MOV.U32 R2, RZ, RZ, R12 ;  /* 0x000000ffff027224 */ /* 0x000fe200078e000c */
[----:B------:R-:W-:Y:S01]  /*13e90*/  SHF.L.U32 R228, R7, R20, RZ ;  /* 0x0000001407e47219 */ /* 0x000fe200000006ff */
[----:B------:R-:W2:Y:S01]  /*13ea0*/  LDC R21, c[0x0][0x638] ;  /* 0x00018e00ff157b82 */ /* 0x000ea20000000800 */
[----:B------:R-:W-:-:S07]  /*13eb0*/  LOP3.LUT R17, RZ, R5, RZ, 0x33, !PT ;  /* 0x00000005ff117212 */ /* 0x000fce00078e33ff */
[----:B------:R-:W0:Y:S01]  /*13ec0*/  LDC R24, c[0x0][0x610] ;  /* 0x00018400ff187b82 */ /* 0x000e220000000800 */
[----:B----4-:R-:W-:Y:S05]  /*13ed0*/  @!P0 BRA `(.L_x_74) ;  /* 0x0000000000288947 */ /* 0x010fea0003800000 */
[----:B------:R-:W4:Y:S02]  /*13ee0*/  LDC R7, c[0x0][0x64c] ;  /* 0x00019300ff077b82 */ /* 0x000f240000000800 */
[----:B----4-:R-:W-:-:S05]  /*13ef0*/  IADD3 R7, P0, R12, R7, RZ ;  /* 0x000000070c077210 */ /* 0x010fca0007f1e0ff */
[----:B------:R-:W-:-:S04]  /*13f00*/  IMAD.X R9, RZ, RZ, R3, P0 ;  /* 0x000000ffff097224 */ /* 0x000fc800000e0603 */
[----:B------:R-:W-:-:S04]  /*13f10*/  IMAD.WIDE.U32 R2, R9, R22, RZ ;  /* 0x0000001609027225 */ /* 0x000fc800078e00ff */
[----:B0-----:R-:W-:-:S04]  /*13f20*/  IMAD.WIDE.U32 R4, P0, R7, R23, R2 ;  /* 0x0000001707047225 */ /* 0x001fc80007800002 */
[----:B------:R-:W-:-:S04]  /*13f30*/  IMAD.WIDE.U32 R2, R7, R22, RZ ;  /* 0x0000001607027225 */ /* 0x000fc800078e00ff */
[----:B------:R-:W-:Y:S01]  /*13f40*/  IMAD.X R7, RZ, RZ, RZ, P0 ;  /* 0x000000ffff077224 */ /* 0x000fe200000e06ff */
[----:B------:R-:W-:Y:S01]  /*13f50*/  IADD3 RZ, P0, R3, R4, RZ ;  /* 0x0000000403ff7210 */ /* 0x000fe20007f1e0ff */
[----:B------:R-:W-:-:S04]  /*13f60*/  IMAD.MOV.U32 R6, RZ, RZ, R5 ;  /* 0x000000ffff067224 */ /* 0x000fc800078e0005 */
[----:B------:R-:W-:-:S08]  /*13f70*/  IMAD.WIDE.U32.X R2, R9, R23, R6, P0 ;  /* 0x0000001709027225 */ /* 0x000fd000000e0406 */
.L_x_74:
[----:B0-----:R-:W0:Y:S01]  /*13f80*/  LDC R4, c[0x0][0x65c] ;  /* 0x00019700ff047b82 */ /* 0x001e220000000800 */
[----:B-1----:R-:W-:Y:S01]  /*13f90*/  SHF.R.U64 R2, R2, R19, R3 ;  /* 0x0000001302027219 */ /* 0x002fe20000001203 */
[----:B------:R-:W-:Y:S01]  /*13fa0*/  VIADD R5, R14, 0xffffffff ;  /* 0xffffffff0e057836 */ /* 0x000fe20000000000 */
[----:B------:R-:W-:Y:S01]  /*13fb0*/  LOP3.LUT R7, R8, R17, RZ, 0xc0, !PT ;  /* 0x0000001108077212 */ /* 0x000fe200078ec0ff */
[----:B------:R-:W-:Y:S01]  /*13fc0*/  IMAD.MOV R11, RZ, RZ, -R11 ;  /* 0x000000ffff0b7224 */ /* 0x000fe200078e0a0b */
[----:B------:R-:W-:Y:S01]  /*13fd0*/  R2UR UR19, R25 ;  /* 0x00000000191372ca */ /* 0x000fe200000e0000 */
[----:B------:R-:W-:Y:S01]  /*13fe0*/  IMAD.MOV R3, RZ, RZ, -R2 ;  /* 0x000000ffff037224 */ /* 0x000fe200078e0a02 */
[----:B------:R-:W-:Y:S01]  /*13ff0*/  LOP3.LUT R5, R10, R5, RZ, 0xc0, !PT ;  /* 0x000000050a057212 */ /* 0x000fe200078ec0ff */
[----:B------:R-:W-:Y:S02]  /*14000*/  IMAD R228, R228, R2, R7 ;  /* 0x00000002e4e47224 */ /* 0x000fe400078e0207 */
[----:B--2---:R-:W-:-:S04]  /*14010*/  IMAD R2, R3, R21, R12 ;  /* 0x0000001503027224 */ /* 0x004fc800078e020c */
[----:B------:R-:W-:Y:S02]  /*14020*/  IMAD R3, R2, R14, R5 ;  /* 0x0000000e02037224 */ /* 0x000fe400078e0205 */
[----:B------:R-:W-:Y:S01]  /*14030*/  IMAD.MOV.U32 R2, RZ, RZ, 0x1 ;  /* 0x00000001ff027424 */ /* 0x000fe200078e00ff */
[----:B0-----:R-:W-:-:S13]  /*14040*/  ISETP.NE.AND P0, PT, R4, 0x1, PT ;  /* 0x000000010400780c */ /* 0x001fda0003f05270 */
[----:B---3--:R-:W-:-:S04]  /*14050*/  @P0 IMAD R15, R13, R11, R16 ;  /* 0x0000000b0d0f0224 */ /* 0x008fc800078e0210 */
[----:B------:R-:W-:-:S05]  /*14060*/  IMAD R228, R228, R24, R15 ;  /* 0x00000018e4e47224 */ /* 0x000fca00078e020f */
[----:B------:R-:W-:Y:S02]  /*14070*/  SEL R4, R3, R228, !P0 ;  /* 0x000000e403047207 */ /* 0x000fe40004000000 */
[----:B------:R-:W-:Y:S02]  /*14080*/  SEL R228, R228, R3, !P0 ;  /* 0x00000003e4e47207 */ /* 0x000fe40004000000 */
[----:B------:R-:W-:Y:S01]  /*14090*/  PRMT R3, R2, 0x7610, R3 ;  /* 0x0000761002037816 */ /* 0x000fe20000000003 */
[----:B------:R1:W-:Y:S06]  /*140a0*/  STL [R1+0x88], R4 ;  /* 0x0000880401007387 */ /* 0x0003ec0000100800 */
.L_x_72:
[----:B------:R2:W-:Y:S01]  /*140b0*/  STL [R1+0x8c], R228 ;  /* 0x00008ce401007387 */ /* 0x0005e20000100800 */
[----:B------:R-:W-:Y:S01]  /*140c0*/  LOP3.LUT P0, RZ, R3, 0xff, RZ, 0xc0, !PT ;  /* 0x000000ff03ff7812 */ /* 0x000fe2000780c0ff */
[----:B------:R-:W-:-:S04]  /*140d0*/  UIMAD.WIDE.U32 UR20, UR5, -0x55555555, URZ ;  /* 0xaaaaaaab051478a5 */ /* 0x000fc8000f8e003f */
[----:B------:R-:W-:-:S04]  /*140e0*/  USHF.R.U32.HI UR20, URZ, 0x1, UR21 ;  /* 0x000000013f147899 */ /* 0x000fc80008011615 */
[----:B------:R-:W-:-:S04]  /*140f0*/  UIMAD UR5, UR20, -0x3, UR5 ;  /* 0xfffffffd140578a4 */ /* 0x000fc8000f8e0205 */
[----:B--2---:R-:W-:Y:S08]  /*14100*/  @P0 BRA `(.L_x_75) ;  /* 0xfffffed000940947 */ /* 0x004ff0000383ffff */
[----:B------:R-:W-:Y:S05]  /*14110*/  EXIT ;  /* 0x000000000000794d */ /* 0x000fea0003800000 */
.L_x_7:
[----:B------:R-:W2:Y:S01]  /*14120*/  LDL R20, [R1+0x84] ;  /* 0x0000840001147983 */ /* 0x000ea20000100800 */
[----:B------:R-:W-:-:S03]  /*14130*/  ULDC.64 UR4, c[0x0][0x650] ;  /* 0x0001940000047ab9 */ /* 0x000fc60000000a00 */
[----:B------:R-:W3:Y:S01]  /*14140*/  LDL R163, [R1+0x80] ;  /* 0x0000800001a37983 */ /* 0x000ee20000100800 */
[----:B------:R-:W-:Y:S01]  /*14150*/  PRMT R0, RZ, 0x7610, R0 ;  /* 0x00007610ff007816 */ /* 0x000fe20000000000 */
[----:B------:R-:W-:Y:S02]  /*14160*/  IMAD.MOV.U32 R5, RZ, RZ, -0x1 ;  /* 0xffffffffff057424 */ /* 0x000fe400078e00ff */
[----:B------:R-:W-:Y:S02]  /*14170*/  IMAD.MOV.U32 R7, RZ, RZ, -0x1 ;  /* 0xffffffffff077424 */ /* 0x000fe400078e00ff */
[----:B------:R-:W-:Y:S01]  /*14180*/  IMAD.MOV.U32 R6, RZ, RZ, -0x1 ;  /* 0xffffffffff067424 */ /* 0x000fe200078e00ff */
[----:B--2---:R-:W-:-:S04]  /*14190*/  ISETP.GE.U32.AND P0, PT, R20, UR4, PT ;  /* 0x0000000414007c0c */ /* 0x004fc8000bf06070 */
[----:B---3--:R-:W-:-:S13]  /*141a0*/  ISETP.GE.U32.AND.EX P0, PT, R163, UR5, PT, P0 ;  /* 0x00000005a3007c0c */ /* 0x008fda000bf06100 */
[----:B------:R-:W-:Y:S05]  /*141b0*/  @P0 BRA `(.L_x_76) ;  /* 0x0000000400380947 */ /* 0x000fea0003800000 */
        /* <DEDUP_REMOVED lines=18> */
.L_x_77:
[----:B0-----:R-:W0:Y:S01]  /*142e0*/  LDC.64 R22, c[0x0][0x640] ;  /* 0x00019000ff167b82 */ /* 0x001e220000000a00 */
[-CC-:B------:R-:W-:Y:S01]  /*142f0*/  SHF.R.U64 R16, R10, R12.reuse, R11.reuse ;  /* 0x0000000c0a107219 */ /* 0x180fe2000000120b */
[----:B------:R-:W-:Y:S01]  /*14300*/  IMAD.MOV.U32 R6, RZ, RZ, R20 ;  /* 0x000000ffff067224 */ /* 0x000fe200078e0014 */
[----:B------:R-:W-:Y:S02]  /*14310*/  SHF.R.U32.HI R0, RZ, R12, R11 ;  /* 0x0000000cff007219 */ /* 0x000fe4000001160b */
[----:B------:R-:W-:-:S03]  /*14320*/  IADD3 R5, P0, RZ, -R16, RZ ;  /* 0x80000010ff057210 */ /* 0x000fc60007f1e0ff */
[----:B------:R-:W1:Y:S02]  /*14330*/  LDC R8, c[0x0][0x618] ;  /* 0x00018600ff087b82 */ /* 0x000e640000000800 */
[----:B------:R-:W-:-:S04]  /*14340*/  IMAD.X R7, RZ, RZ, ~R0, P0 ;  /* 0x000000ffff077224 */ /* 0x000fc800000e0e00 */
[-C--:B------:R-:W-:Y:S02]  /*14350*/  IMAD R0, R7, R18.reuse, RZ ;  /* 0x0000001207007224 */ /* 0x080fe400078e02ff */
[----:B------:R-:W2:Y:S01]  /*14360*/  LDC R10, c[0x0][0x608] ;  /* 0x00018200ff0a7b82 */ /* 0x000ea20000000800 */
[----:B------:R-:W-:Y:S02]  /*14370*/  IMAD.MOV.U32 R7, RZ, RZ, R163 ;  /* 0x000000ffff077224 */ /* 0x000fe400078e00a3 */
[----:B------:R-:W-:-:S05]  /*14380*/  IMAD.WIDE.U32 R6, R5, R18, R6 ;  /* 0x0000001205067225 */ /* 0x000fca00078e0006 */
[----:B------:R-:W3:Y:S01]  /*14390*/  LDC R21, c[0x0][0x658] ;  /* 0x00019600ff157b82 */ /* 0x000ee20000000800 */
[----:B------:R-:W-:Y:S01]  /*143a0*/  IMAD R5, R5, R19, R0 ;  /* 0x0000001305057224 */ /* 0x000fe200078e0200 */
[----:B0-----:R-:W-:-:S03]  /*143b0*/  ISETP.NE.U32.AND P0, PT, R22, RZ, PT ;  /* 0x000000ff1600720c */ /* 0x001fc60003f05070 */
[----:B------:R-:W-:Y:S01]  /*143c0*/  IMAD.IADD R5, R7, 0x1, R5 ;  /* 0x0000000107057824 */ /* 0x000fe200078e0205 */
[----:B------:R-:W-:Y:S02]  /*143d0*/  ISETP.NE.AND.EX P0, PT, R23, RZ, PT, P0 ;  /* 0x000000ff1700720c */ /* 0x000fe40003f05300 */
[----:B------:R-:W0:Y:S02]  /*143e0*/  LDC R19, c[0x0][0x600] ;  /* 0x00018000ff137b82 */ /* 0x000e240000000800 */
[-CC-:B-1----:R-:W-:Y:S01]  /*143f0*/  SHF.R.U64 R12, R6, R8.reuse, R5.reuse ;  /* 0x00000008060c7219 */ /* 0x182fe20000001205 */
[----:B------:R-:W-:Y:S01]  /*14400*/  IMAD.MOV.U32 R6, RZ, RZ, -0x1 ;  /* 0xffffffffff067424 */ /* 0x000fe200078e00ff */
[----:B------:R-:W-:-:S04]  /*14410*/  SHF.R.U32.HI R5, RZ, R8, R5 ;  /* 0x00000008ff057219 */ /* 0x000fc80000011605 */
[----:B------:R-:W1:Y:S01]  /*14420*/  LDC R20, c[0x0][0x648] ;  /* 0x00019200ff147b82 */ /* 0x000e620000000800 */
[-CC-:B--2---:R-:W-:Y:S02]  /*14430*/  SHF.R.U64 R17, R12, R10.reuse, R5.reuse ;  /* 0x0000000a0c117219 */ /* 0x184fe40000001205 */
[----:B------:R-:W-:-:S05]  /*14440*/  SHF.R.U32.HI R0, RZ, R10, R5 ;  /* 0x0000000aff007219 */ /* 0x000fca0000011605 */
[----:B------:R-:W2:Y:S01]  /*14450*/  LDC R24, c[0x0][0x638] ;  /* 0x00018e00ff187b82 */ /* 0x000ea20000000800 */
[-C--:B---3--:R-:W-:Y:S02]  /*14460*/  SHF.L.U32 R6, R6, R21.reuse, RZ ;  /* 0x0000001506067219 */ /* 0x088fe400000006ff */
[-CC-:B------:R-:W-:Y:S02]  /*14470*/  SHF.R.U64 R18, R17, R21.reuse, R0.reuse ;  /* 0x0000001511127219 */ /* 0x180fe40000001200 */
[----:B------:R-:W-:Y:S01]  /*14480*/  SHF.R.U32.HI R7, RZ, R21, R0 ;  /* 0x00000015ff077219 */ /* 0x000fe20000011600 */
[----:B------:R-:W-:Y:S01]  /*14490*/  IMAD.MOV.U32 R0, RZ, RZ, 0x1 ;  /* 0x00000001ff007424 */ /* 0x000fe200078e00ff */
[----:B------:R-:W-:Y:S01]  /*144a0*/  LOP3.LUT R26, RZ, R6, RZ, 0x33, !PT ;  /* 0x00000006ff1a7212 */ /* 0x000fe200078e33ff */
        /* <DEDUP_REMOVED lines=13> */
.L_x_78:
[----:B------:R-:W4:Y:S01]  /*14580*/  LDC R5, c[0x0][0x65c] ;  /* 0x00019700ff057b82 */ /* 0x000f220000000800 */
[----:B-1----:R-:W-:Y:S01]  /*14590*/  SHF.R.U64 R3, R6, R20, R7 ;  /* 0x0000001406037219 */ /* 0x002fe20000001207 */
[----:B0-----:R-:W-:Y:S01]  /*145a0*/  VIADD R7, R19, 0xffffffff ;  /* 0xffffffff13077836 */ /* 0x001fe20000000000 */
[----:B------:R-:W-:Y:S01]  /*145b0*/  SHF.L.U32 R21, R0, R21, RZ ;  /* 0x0000001500157219 */ /* 0x000fe200000006ff */
[----:B------:R-:W-:Y:S01]  /*145c0*/  IMAD.MOV.U32 R6, RZ, RZ, R16 ;  /* 0x000000ffff067224 */ /* 0x000fe200078e0010 */
[----:B------:R-:W-:Y:S02]  /*145d0*/  LOP3.LUT R0, R17, R26, RZ, 0xc0, !PT ;  /* 0x0000001a11007212 */ /* 0x000fe400078ec0ff */
[----:B------:R-:W-:Y:S02]  /*145e0*/  LOP3.LUT R7, R12, R7, RZ, 0xc0, !PT ;  /* 0x000000070c077212 */ /* 0x000fe400078ec0ff */
[----:B----4-:R-:W-:Y:S01]  /*145f0*/  ISETP.NE.AND P0, PT, R5, 0x1, PT ;  /* 0x000000010500780c */ /* 0x010fe20003f05270 */
[----:B------:R-:W-:-:S02]  /*14600*/  IMAD.MOV R5, RZ, RZ, -R3 ;  /* 0x000000ffff057224 */ /* 0x000fc400078e0a03 */
[----:B------:R-:W-:Y:S02]  /*14610*/  IMAD R3, R21, R3, R0 ;  /* 0x0000000315037224 */ /* 0x000fe400078e0200 */
[----:B--2---:R-:W-:-:S04]  /*14620*/  IMAD R0, R5, R24, R18 ;  /* 0x0000001805007224 */ /* 0x004fc800078e0212 */
[----:B------:R-:W-:-:S04]  /*14630*/  IMAD R5, R0, R19, R7 ;  /* 0x0000001300057224 */ /* 0x000fc800078e0207 */
[----:B------:R-:W-:Y:S02]  /*14640*/  @P0 IMAD R4, R13, R14, R2 ;  /* 0x0000000e0d040224 */ /* 0x000fe400078e0202 */
[----:B------:R-:W-:Y:S02]  /*14650*/  IMAD.MOV.U32 R2, RZ, RZ, 0x1 ;  /* 0x00000001ff027424 */ /* 0x000fe400078e00ff */
[----:B---3--:R-:W-:-:S03]  /*14660*/  IMAD R4, R3, R25, R4 ;  /* 0x0000001903047224 */ /* 0x008fc600078e0204 */
[----:B------:R-:W-:Y:S02]  /*14670*/  PRMT R0, R2, 0x7610, R0 ;  /* 0x0000761002007816 */ /* 0x000fe40000000000 */
[----:B------:R-:W-:Y:S02]  /*14680*/  SEL R7, R5, R4, !P0 ;  /* 0x0000000405077207 */ /* 0x000fe40004000000 */
[----:B------:R-:W-:-:S07]  /*14690*/  SEL R5, R4, R5, !P0 ;  /* 0x0000000504057207 */ /* 0x000fce0004000000 */
.L_x_76:
[----:B------:R-:W-:-:S08]  /*146a0*/  NOP ;  /* 0x0000000000007918 */ /* 0x000fd00000000000 */
[----:B0-----:R-:W0:-:S00]  /*146b0*/  USETMAXREG.DEALLOC.CTAPOOL 0x28 ;  /* 0x00000028000079c8 */ /* 0x001e0000080e0500 */
[----:B------:R-:W-:-:S13]  /*146c0*/  ISETP.NE.AND P0, PT, RZ, UR7, PT ;  /* 0x00000007ff007c0c */ /* 0x000fda000bf05270 */
[----:B------:R-:W-:Y:S05]  /*146d0*/  @P0 EXIT ;  /* 0x000000000000094d */ /* 0x000fea0003800000 */
[----:B0-----:R-:W-:Y:S01]  /*146e0*/  LOP3.LUT P0, RZ, R0, 0xff, RZ, 0xc0, !PT ;  /* 0x000000ff00ff7812 */ /* 0x001fe2000780c0ff */
[----:B------:R-:W-:Y:S02]  /*146f0*/  IMAD.MOV.U32 R9, RZ, RZ, 0x1 ;  /* 0x00000001ff097424 */ /* 0x000fe400078e00ff */
[----:B------:R-:W-:-:S10]  /*14700*/  IMAD.MOV.U32 R12, RZ, RZ, RZ ;  /* 0x000000ffff0c7224 */ /* 0x000fd400078e00ff */
[----:B------:R-:W-:Y:S05]  /*14710*/  @!P0 BRA `(.L_x_79) ;  /* 0x0000000c00688947 */ /* 0x000fea0003800000 */
[----:B------:R-:W0:Y:S01]  /*14720*/  S2R R0, SR_CgaCtaId ;  /* 0x0000000000007919 */ /* 0x000e220000008800 */
[----:B------:R-:W-:Y:S01]  /*14730*/  ULDC UR4, c[0x0][0x28c] ;  /* 0x0000a30000047ab9 */ /* 0x000fe20000000800 */
[----:B------:R-:W-:Y:S01]  /*14740*/  ULDC UR5, c[0x0][0x600] ;  /* 0x0001800000057ab9 */ /* 0x000fe20000000800 */
[----:B------:R-:W-:Y:S01]  /*14750*/  UIADD3 UR11, UR4, 0x7f, URZ ;  /* 0x0000007f040b7890 */ /* 0x000fe2000fffe03f */
[----:B------:R-:W-:Y:S01]  /*14760*/  BSSY B0, `(.L_x_79) ;  /* 0x00000d5000007945 */ /* 0x000fe20003800000 */
[----:B------:R-:W-:Y:S01]  /*14770*/  ULDC UR7, c[0x0][0x658] ;  /* 0x0001960000077ab9 */ /* 0x000fe20000000800 */
[----:B------:R-:W-:Y:S01]  /*14780*/  UMOV UR9, 0xffffffff ;  /* 0xffffffff00097882 */ /* 0x000fe20000000000 */
[----:B------:R-:W-:Y:S01]  /*14790*/  UMOV UR12, 0x1 ;  /* 0x00000001000c7882 */ /* 0x000fe20000000000 */
[----:B------:R-:W-:Y:S01]  /*147a0*/  UIADD3 UR4, UR5, -0x1, URZ ;  /* 0xffffffff05047890 */ /* 0x000fe2000fffe03f */
[----:B------:R-:W-:Y:S01]  /*147b0*/  IMAD.MOV.U32 R11, RZ, RZ, 0x1 ;  /* 0x00000001ff0b7424 */ /* 0x000fe200078e00ff */
[----:B------:R-:W-:Y:S01]  /*147c0*/  USHF.L.U32 UR10, UR9, UR7, URZ ;  /* 0x00000007090a7299 */ /* 0x000fe2000800063f */
[----:B------:R-:W-:Y:S01]  /*147d0*/  IMAD.MOV.U32 R9, RZ, RZ, 0x1 ;  /* 0x00000001ff097424 */ /* 0x000fe200078e00ff */
[----:B------:R-:W-:Y:S01]  /*147e0*/  USHF.L.U32 UR5, UR12, UR7, URZ ;  /* 0x000000070c057299 */ /* 0x000fe2000800063f */
[----:B------:R-:W-:Y:S01]  /*147f0*/  IMAD.MOV.U32 R12, RZ, RZ, RZ ;  /* 0x000000ffff0c7224 */ /* 0x000fe200078e00ff */
[----:B------:R-:W-:Y:S01]  /*14800*/  USHF.R.S32.HI UR12, URZ, 0x1f, UR11 ;  /* 0x0000001f3f0c7899 */ /* 0x000fe2000801140b */
[----:B------:R-:W-:Y:S01]  /*14810*/  ULDC UR8, c[0x0][0xc] ;  /* 0x0000030000087ab9 */ /* 0x000fe20000000800 */
[----:B------:R-:W-:-:S02]  /*14820*/  ULDC UR9, c[0x0][0x10] ;  /* 0x0000040000097ab9 */ /* 0x000fc40000000800 */
[----:B------:R-:W-:Y:S02]  /*14830*/  ULEA.HI UR12, UR12, UR11, URZ, 0x7 ;  /* 0x0000000b0c0c7291 */ /* 0x000fe4000f8f383f */
[----:B------:R-:W-:Y:S02]  /*14840*/  UIMAD.WIDE.U32 UR8, UR8, UR9, URZ ;  /* 0x00000009080872a5 */ /* 0x000fe4000f8e003f */
[----:B------:R-:W-:Y:S02]  /*14850*/  ULOP3.LUT UR7, URZ, UR10, URZ, 0x33, !UPT ;  /* 0x0000000a3f077292 */ /* 0x000fe4000f8e333f */
[----:B------:R-:W-:Y:S01]  /*14860*/  USHF.R.S32.HI UR19, URZ, 0x7, UR12 ;  /* 0x000000073f137899 */ /* 0x000fe2000801140c */
[----:B------:R-:W-:Y:S01]  /*14870*/  ULDC UR10, c[0x0][0x14] ;  /* 0x00000500000a7ab9 */ /* 0x000fe20000000800 */
[----:B------:R-:W-:Y:S02]  /*14880*/  ULOP3.LUT UR26, UR6, 0x2, URZ, 0xfc, !UPT ;  /* 0x00000002061a7892 */ /* 0x000fe4000f8efc3f */
[----:B------:R-:W-:-:S02]  /*14890*/  UIMAD.WIDE.U32 UR22, UR8, UR10, URZ ;  /* 0x0000000a081672a5 */ /* 0x000fc4000f8e003f */
[----:B------:R-:W-:Y:S01]  /*148a0*/  UIMAD UR13, UR9, UR10, URZ ;  /* 0x0000000a090d72a4 */ /* 0x000fe2000f8e023f */
[C---:B0-----:R-:W-:Y:S01]  /*148b0*/  IMAD.SHL.U32 R8, R0.reuse, 0x20, RZ ;  /* 0x0000002000087824 */ /* 0x041fe200078e00ff */
[----:B------:R-:W-:Y:S01]  /*148c0*/  UIADD3 UR27, UR19, 0x1, URZ ;  /* 0x00000001131b7890 */ /* 0x000fe2000fffe03f */
[----:B------:R-:W-:Y:S01]  /*148d0*/  IMAD.SHL.U32 R0, R0, 0x1000, RZ ;  /* 0x0000100000007824 */ /* 0x000fe200078e00ff */
[----:B------:R-:W-:Y:S02]  /*148e0*/  UIADD3 UR13, UR23, UR13, URZ ;  /* 0x0000000d170d7290 */ /* 0x000fe4000fffe03f */
[----:B------:R-:W-:Y:S01]  /*148f0*/  LOP3.LUT R8, R8, 0x20, RZ, 0xc0, !PT ;  /* 0x0000002008087812 */ /* 0x000fe200078ec0ff */
[----:B------:R-:W-:Y:S01]  /*14900*/  ULDC.64 UR24, c[0x0][0x198] ;  /* 0x0000660000187ab9 */ /* 0x000fe20000000a00 */
[----:B------:R-:W-:-:S08]  /*14910*/  LOP3.LUT R0, R0, 0x1000, RZ, 0xc0, !PT ;  /* 0x0000100000007812 */ /* 0x000fd000078ec0ff */
.L_x_90:
[----:B------:R-:W-:-:S03]  /*14920*/  UMOV UR8, 0xffffffff ;  /* 0xffffffff00087882 */ /* 0x000fc60000000000 */
[----:B------:R-:W-:Y:S05]  /*14930*/  BRA.DIV UR8, `(.L_x_80) ;  /* 0x0000000e08b87947 */ /* 0x000fea000b800000 */
[----:B------:R-:W-:-:S13]  /*14940*/  ELECT P0, URZ, PT ;  /* 0x00000000003f782f */ /* 0x000fda0003800000 */
.L_x_100:
[----:B------:R-:W0:Y:S01]  /*14950*/  LDC R2, c[0x0][0x28c] ;  /* 0x0000a300ff027b82 */ /* 0x000e220000000800 */
[----:B------:R-:W-:Y:S01]  /*14960*/  BSSY B1, `(.L_x_81) ;  /* 0x000003a000017945 */ /* 0x000fe20003800000 */
[----:B0-----:R-:W-:-:S13]  /*14970*/  ISETP.LT.OR P0, PT, R2, 0x1, !P0 ;  /* 0x000000010200780c */ /* 0x001fda0004701670 */
[----:B------:R-:W-:Y:S05]  /*14980*/  @P0 BRA `(.L_x_82) ;  /* 0x0000000000dc0947 */ /* 0x000fea0003800000 */
[----:B------:R-:W-:Y:S02]  /*14990*/  IMAD R7, R7, 0x40, R8 ;  /* 0x0000004007077824 */ /* 0x000fe400078e0208 */
[----:B------:R-:W-:Y:S02]  /*149a0*/  IMAD.SHL.U32 R10, R5, 0x200, RZ ;  /* 0x00000200050a7824 */ /* 0x000fe400078e00ff */
[----:B------:R-:W-:Y:S02]  /*149b0*/  IMAD.MOV.U32 R15, RZ, RZ, RZ ;  /* 0x000000ffff0f7224 */ /* 0x000fe400078e00ff */
[----:B------:R-:W-:Y:S02]  /*149c0*/  IMAD.U32 R16, RZ, RZ, UR27 ;  /* 0x0000001bff107e24 */ /* 0x000fe4000f8e00ff */
[----:B------:R-:W-:Y:S02]  /*149d0*/  IMAD.MOV.U32 R2, RZ, RZ, R9 ;  /* 0x000000ffff027224 */ /* 0x000fe400078e0009 */
[----:B------:R-:W-:-:S07]  /*149e0*/  IMAD.MOV.U32 R3, RZ, RZ, R12 ;  /* 0x000000ffff037224 */ /* 0x000fce00078e000c */
.L_x_85:
[----:B------:R-:W0:Y:S01]  /*149f0*/  S2R R5, SR_CgaCtaId ;  /* 0x0000000000057919 */ /* 0x000e220000008800 */
[----:B------:R-:W-:Y:S01]  /*14a00*/  MOV R4, 0x400 ;  /* 0x0000040000047802 */ /* 0x000fe20000000f00 */
[----:B------:R-:W1:Y:S03]  /*14a10*/  S2R R17, SR_TID.X ;  /* 0x0000000000117919 */ /* 0x000e660000002100 */
[----:B0-----:R-:W-:Y:S02]  /*14a20*/  LEA R14, R5, R4, 0x18 ;  /* 0x00000004050e7211 */ /* 0x001fe400078ec0ff */
[----:B------:R-:W-:Y:S02]  /*14a30*/  SHF.L.U32 R4, R2, 0x1f, RZ ;  /* 0x0000001f02047819 */ /* 0x000fe400000006ff */
[----:B-1----:R-:W-:Y:S01]  /*14a40*/  LOP3.LUT P1, RZ, R17, 0x7f, RZ, 0xc0, !PT ;  /* 0x0000007f11ff7812 */ /* 0x002fe2000782c0ff */
[----:B------:R-:W-:-:S04]  /*14a50*/  IMAD R13, R3, 0x8, R14 ;  /* 0x00000008030d7824 */ /* 0x000fc800078e020e */
[----:B------:R-:W0:Y:S08]  /*14a60*/  SYNCS.PHASECHK.TRANS64.TRYWAIT P0, [R13+URZ+0x18], R4 ;  /* 0x000018040d0075a7 */ /* 0x000e30000800017f */
[----:B------:R-:W1:Y:S01]  /*14a70*/  @!P1 LDC R5, c[0x0][0x500] ;  /* 0x00014000ff059b82 */ /* 0x000e620000000800 */
[----:B0-----:R-:W-:Y:S05]  /*14a80*/  @!P0 BRA `(.L_x_83) ;  /* 0x0000000c00848947 */ /* 0x001fea0003800000 */
.L_x_101:
[----:B------:R-:W-:Y:S01]  /*14a90*/  UPRMT UR8, UR26, 0x9910, URZ ;  /* 0x000099101a087896 */ /* 0x000fe2000800003f */
[----:B-1----:R1:W-:Y:S03]  /*14aa0*/  @!P1 SYNCS.ARRIVE.TRANS64 RZ, [R13+URZ], R5 ;  /* 0x000000050dff99a7 */ /* 0x0023e6000800003f */
[----:B------:R-:W-:-:S06]  /*14ab0*/  UISETP.NE.AND UP0, UPT, UR8, 0x2, UPT ;  /* 0x000000020800788c */ /* 0x000fcc000bf05270 */
[----:B------:R-:W-:-:S13]  /*14ac0*/  PLOP3.LUT P0, PT, PT, PT, UP0, 0x80, 0x0 ;  /* 0x000000000000781c */ /* 0x000fda0003f0f008 */
[----:B-1----:R-:W-:Y:S05]  /*14ad0*/  @P0 BRA `(.L_x_84) ;  /* 0x0000000000040947 */ /* 0x002fea0003800000 */
[----:B------:R-:W-:Y:S01]  /*14ae0*/  BPT.TRAP 0x1 ;  /* 0x000000040000795c */ /* 0x000fe20000300000 */
.L_x_84:
[C---:B0-----:R-:W-:Y:S01]  /*14af0*/  IMAD R4, R3.reuse, 0x10000, R14 ;  /* 0x0001000003047824 */ /* 0x041fe200078e020e */
[----:B------:R-:W-:Y:S01]  /*14b00*/  R2UR UR18, R14 ;  /* 0x000000000e1272ca */ /* 0x000fe200000e0000 */
[----:B------:R-:W-:Y:S01]  /*14b10*/  IMAD R5, R3, 0x2000, R0 ;  /* 0x0000200003057824 */ /* 0x000fe200078e0200 */
[----:B------:R-:W-:Y:S01]  /*14b20*/  R2UR UR20, R10 ;  /* 0x000000000a1472ca */ /* 0x000fe200000e0000 */
[----:B------:R-:W-:Y:S01]  /*14b30*/  VIADD R16, R16, 0xffffffff ;  /* 0xffffffff10107836 */ /* 0x000fe20000000000 */
[----:B------:R-:W-:Y:S01]  /*14b40*/  R2UR UR8, R4 ;  /* 0x00000000040872ca */ /* 0x000fe200000e0000 */
[----:B------:R-:W-:Y:S01]  /*14b50*/  UIADD3 UR14, UP0, UR24, 0xf0, URZ ;  /* 0x000000f0180e7890 */ /* 0x000fe2000ff1e03f */
[----:B------:R-:W-:Y:S01]  /*14b60*/  R2UR UR11, R5 ;  /* 0x00000000050b72ca */ /* 0x000fe200000e0000 */
[----:B------:R-:W-:Y:S01]  /*14b70*/  UIADD3 UR28, UP1, UR24, 0x1f0, URZ ;  /* 0x000001f0181c7890 */ /* 0x000fe2000ff3e03f */
[----:B------:R-:W-:Y:S01]  /*14b80*/  R2UR UR9, R13 ;  /* 0x000000000d0972ca */ /* 0x000fe200000e0000 */
[----:B------:R-:W-:Y:S01]  /*14b90*/  UIADD3.X UR15, URZ, UR25, URZ, UP0, !UPT ;  /* 0x000000193f0f7290 */ /* 0x000fe200087fe43f */
[----:B------:R-:W-:Y:S01]  /*14ba0*/  R2UR UR10, R15 ;  /* 0x000000000f0a72ca */ /* 0x000fe200000e0000 */
[----:B------:R-:W-:Y:S01]  /*14bb0*/  VIADD R3, R3, 0x1 ;  /* 0x0000000103037836 */ /* 0x000fe20000000000 */
[----:B------:R-:W-:Y:S01]  /*14bc0*/  R2UR UR12, R6 ;  /* 0x00000000060c72ca */ /* 0x000fe200000e0000 */
[----:B------:R-:W-:Y:S01]  /*14bd0*/  UIADD3.X UR29, URZ, UR25, URZ, UP1, !UPT ;  /* 0x000000193f1d7290 */ /* 0x000fe20008ffe43f */
[----:B------:R-:W-:Y:S01]  /*14be0*/  R2UR UR21, R7 ;  /* 0x00000000071572ca */ /* 0x000fe200000e0000 */
[----:B------:R-:W-:Y:S01]  /*14bf0*/  UMOV UR16, 0x0 ;  /* 0x0000000000107882 */ /* 0x000fe20000000000 */
[----:B------:R-:W-:Y:S01]  /*14c00*/  ISETP.GT.AND P1, PT, R16, 0x1, PT ;  /* 0x000000011000780c */ /* 0x000fe20003f24270 */
[----:B------:R-:W-:Y:S01]  /*14c10*/  UIADD3 UR8, UR8, 0x100, URZ ;  /* 0x0000010008087890 */ /* 0x000fe2000fffe03f */
[----:B------:R-:W-:Y:S01]  /*14c20*/  ISETP.NE.AND P0, PT, R3, 0x3, PT ;  /* 0x000000030300780c */ /* 0x000fe20003f05270 */
[----:B------:R-:W-:Y:S01]  /*14c30*/  UIADD3 UR18, UR18, 0x30100, UR11 ;  /* 0x0003010012127890 */ /* 0x000fe2000fffe00b */
[----:B------:R-:W-:Y:S01]  /*14c40*/  VIADD R15, R15, 0x80 ;  /* 0x000000800f0f7836 */ /* 0x000fe20000000000 */
[----:B------:R-:W-:Y:S01]  /*14c50*/  UMOV UR17, 0x10000000 ;  /* 0x1000000000117882 */ /* 0x000fe20000000000 */
[----:B------:R-:W-:Y:S01]  /*14c60*/  UMOV UR11, UR20 ;  /* 0x00000014000b7c82 */ /* 0x000fe20008000000 */
[----:B------:R-:W-:Y:S01]  /*14c70*/  UMOV UR30, 0x30000 ;  /* 0x00030000001e7882 */ /* 0x000fe20000000000 */
[----:B------:R-:W-:-:S02]  /*14c80*/  SEL R5, RZ, 0x1, P0 ;  /* 0x00000001ff057807 */ /* 0x000fc40000000000 */
[----:B------:R0:W-:Y:S01]  /*14c90*/  UTMALDG.3D [UR8], [UR14], desc[UR16] ;  /* 0x000010080e0075b4 */ /* 0x0001e20008011000 */
[----:B------:R-:W-:Y:S02]  /*14ca0*/  SEL R3, R3, RZ, P0 ;  /* 0x000000ff03037207 */ /* 0x000fe40000000000 */
[----:B------:R-:W-:Y:S01]  /*14cb0*/  LOP3.LUT R2, R2, R5, RZ, 0x3c, !PT ;  /* 0x0000000502027212 */ /* 0x000fe200078e3cff */
[----:B0-----:R-:W-:Y:S01]  /*14cc0*/  UMOV UR11, UR21 ;  /* 0x00000015000b7c82 */ /* 0x001fe20008000000 */
[----:B------:R-:W-:Y:S02]  /*14cd0*/  UMOV UR8, UR18 ;  /* 0x0000001200087c82 */ /* 0x000fe40008000000 */
[----:B------:R0:W-:Y:S02]  /*14ce0*/  UTMALDG.3D.MULTICAST [UR8], [UR28], UR30, desc[UR16] ;  /* 0x000010081c0073b4 */ /* 0x0001e4000801181e */
[----:B0-----:R-:W-:Y:S05]  /*14cf0*/  @P1 BRA `(.L_x_85) ;  /* 0xfffffffc003c1947 */ /* 0x001fea000383ffff */
.L_x_82:
[----:B------:R-:W-:Y:S05]  /*14d00*/  BSYNC B1 ;  /* 0x0000000000017941 */ /* 0x000fea0003800000 */
.L_x_81:
[----:B------:R-:W2:Y:S01]  /*14d10*/  LDL.LU R17, [R1+0x80] ;  /* 0x0000800001117983 */ /* 0x000ea20000300800 */
[----:B------:R-:W-:Y:S01]  /*14d20*/  LOP3.LUT P1, RZ, R11, 0xff, RZ, 0xc0, !PT ;  /* 0x000000ff0bff7812 */ /* 0x000fe2000782c0ff */
[----:B------:R-:W-:Y:S01]  /*14d30*/  VIADD R5, R12, UR19 ;  /* 0x000000130c057c36 */ /* 0x000fe20008000000 */
[----:B------:R-:W-:Y:S01]  /*14d40*/  ULDC.64 UR8, c[0x0][0x650] ;  /* 0x0001940000087ab9 */ /* 0x000fe20000000a00 */
[----:B------:R-:W3:Y:S01]  /*14d50*/  LDL.LU R14, [R1+0x84] ;  /* 0x00008400010e7983 */ /* 0x000ee20000300800 */
[----:B------:R-:W-:Y:S01]  /*14d60*/  IMAD.U32 R6, RZ, RZ, UR19 ;  /* 0x00000013ff067e24 */ /* 0x000fe2000f8e00ff */
[----:B------:R-:W-:Y:S01]  /*14d70*/  UISETP.GE.U32.AND UP0, UPT, UR19, 0x3, UPT ;  /* 0x000000031300788c */ /* 0x000fe2000bf06070 */
[----:B------:R-:W-:Y:S01]  /*14d80*/  ISETP.GT.U32.AND P0, PT, R5, 0x2, PT ;  /* 0x000000020500780c */ /* 0x000fe20003f04070 */
[----:B------:R-:W-:Y:S01]  /*14d90*/  BSSY B1, `(.L_x_86) ;  /* 0x000006f000017945 */ /* 0x000fe20003800000 */
[----:B------:R-:W-:Y:S01]  /*14da0*/  IMAD.MOV.U32 R7, RZ, RZ, -0x1 ;  /* 0xffffffffff077424 */ /* 0x000fe200078e00ff */
[----:B------:R-:W-:-:S02]  /*14db0*/  PRMT R11, RZ, 0x7610, R11 ;  /* 0x00007610ff0b7816 */ /* 0x000fc4000000000b */
[----:B------:R-:W-:Y:S01]  /*14dc0*/  ISETP.LT.U32.AND P0, PT, R6, 0x3, P0 ;  /* 0x000000030600780c */ /* 0x000fe20000701070 */
[----:B------:R-:W-:Y:S01]  /*14dd0*/  IMAD.MOV.U32 R6, RZ, RZ, -0x1 ;  /* 0xffffffffff067424 */ /* 0x000fe200078e00ff */
[----:B------:R-:W0:Y:S01]  /*14de0*/  @P1 S2R R3, SR_CgaCtaId ;  /* 0x0000000000031919 */ /* 0x000e220000008800 */
[----:B------:R-:W-:Y:S02]  /*14df0*/  @P1 MOV R2, 0x400 ;  /* 0x0000040000021802 */ /* 0x000fe40000000f00 */
[----:B------:R-:W-:Y:S02]  /*14e00*/  PLOP3.LUT P2, PT, PT, PT, UP0, 0x80, 0x0 ;  /* 0x000000000000781c */ /* 0x000fe40003f4f008 */
[----:B0-----:R-:W-:Y:S01]  /*14e10*/  @P1 LEA R4, R3, R2, 0x18 ;  /* 0x0000000203041211 */ /* 0x001fe200078ec0ff */
[----:B------:R-:W-:Y:S01]  /*14e20*/  IMAD.WIDE.U32 R2, R5, -0x55555555, RZ ;  /* 0xaaaaaaab05027825 */ /* 0x000fe200078e00ff */
[----:B------:R-:W-:Y:S02]  /*14e30*/  SEL R2, RZ, 0x1, !P0 ;  /* 0x00000001ff027807 */ /* 0x000fe40004000000 */
[----:B------:R0:W-:Y:S02]  /*14e40*/  @P1 SYNCS.ARRIVE.TRANS64.A1T0 RZ, [R4+URZ+0x48], RZ ;  /* 0x000048ff04ff19a7 */ /* 0x0001e4000810003f */
[----:B------:R-:W-:-:S02]  /*14e50*/  LOP3.LUT R9, R9, R2, RZ, 0x3c, !PT ;  /* 0x0000000209097212 */ /* 0x000fc400078e3cff */
[----:B------:R-:W-:Y:S02]  /*14e60*/  PRMT R2, RZ, 0x7610, R2 ;  /* 0x00007610ff027816 */ /* 0x000fe40000000002 */
[----:B0-----:R-:W-:-:S04]  /*14e70*/  SHF.R.U32.HI R4, RZ, 0x1, R3 ;  /* 0x00000001ff047819 */ /* 0x001fc80000011603 */
[----:B------:R-:W-:Y:S01]  /*14e80*/  @P2 LOP3.LUT R9, R9, 0x1, R4, 0x78, !PT ;  /* 0x0000000109092812 */ /* 0x000fe200078e7804 */
[----:B------:R-:W-:Y:S02]  /*14e90*/  IMAD R12, R4, -0x3, R5 ;  /* 0xfffffffd040c7824 */ /* 0x000fe400078e0205 */
[----:B------:R-:W-:Y:S01]  /*14ea0*/  IMAD.MOV.U32 R5, RZ, RZ, -0x1 ;  /* 0xffffffffff057424 */ /* 0x000fe200078e00ff */
[----:B---3--:R-:W-:-:S04]  /*14eb0*/  IADD3 R14, P1, R14, UR22, RZ ;  /* 0x000000160e0e7c10 */ /* 0x008fc8000ff3e0ff */
[----:B--2---:R-:W-:Y:S01]  /*14ec0*/  IADD3.X R17, R17, UR13, RZ, P1, !PT ;  /* 0x0000000d11117c10 */ /* 0x004fe20008ffe4ff */
[----:B------:R0:W-:Y:S01]  /*14ed0*/  STL [R1+0x84], R14 ;  /* 0x0000840e01007387 */ /* 0x0001e20000100800 */
[----:B------:R-:W-:-:S03]  /*14ee0*/  ISETP.GE.U32.AND P0, PT, R14, UR8, PT ;  /* 0x000000080e007c0c */ /* 0x000fc6000bf06070 */
[----:B------:R0:W-:Y:S01]  /*14ef0*/  STL [R1+0x80], R17 ;  /* 0x0000801101007387 */ /* 0x0001e20000100800 */
[----:B------:R-:W-:-:S13]  /*14f00*/  ISETP.GE.U32.AND.EX P0, PT, R17, UR9, PT, P0 ;  /* 0x0000000911007c0c */ /* 0x000fda000bf06100 */
[----:B0-----:R-:W-:Y:S05]  /*14f10*/  @P0 BRA `(.L_x_87) ;  /* 0x0000000400580947 */ /* 0x001fea0003800000 */
[----:B------:R-:W-:Y:S01]  /*14f20*/  ULDC.64 UR8, c[0x0][0x628] ;  /* 0x00018a0000087ab9 */ /* 0x000fe20000000a00 */
[----:B------:R-:W0:Y:S01]  /*14f30*/  S2R R13, SR_CTAID.X ;  /* 0x00000000000d7919 */ /* 0x000e220000002500 */
[----:B------:R-:W-:Y:S01]  /*14f40*/  ISETP.NE.U32.AND P0, PT, RZ, UR8, PT ;  /* 0x00000008ff007c0c */ /* 0x000fe2000bf05070 */
[----:B------:R-:W-:Y:S01]  /*14f50*/  ULDC UR11, c[0x0][0x630] ;  /* 0x00018c00000b7ab9 */ /* 0x000fe20000000800 */
[----:B------:R-:W-:Y:S01]  /*14f60*/  IMAD.MOV.U32 R2, RZ, RZ, R14 ;  /* 0x000000ffff027224 */ /* 0x000fe200078e000e */
[----:B------:R-:W1:Y:S01]  /*14f70*/  S2R R10, SR_CTAID.Y ;  /* 0x00000000000a7919 */ /* 0x000e620000002600 */
[----:B------:R-:W-:Y:S01]  /*14f80*/  ISETP.NE.AND.EX P0, PT, RZ, UR9, PT, P0 ;  /* 0x00000009ff007c0c */ /* 0x000fe2000bf05300 */
[----:B------:R-:W-:-:S12]  /*14f90*/  IMAD.MOV.U32 R3, RZ, RZ, R17 ;  /* 0x000000ffff037224 */ /* 0x000fd800078e0011 */
[----:B------:R-:W-:Y:S05]  /*14fa0*/  @!P0 BRA `(.L_x_88) ;  /* 0x0000000000288947 */ /* 0x000fea0003800000 */
[----:B------:R-:W-:Y:S02]  /*14fb0*/  ULDC UR10, c[0x0][0x634] ;  /* 0x00018d00000a7ab9 */ /* 0x000fe40000000800 */
[----:B------:R-:W-:-:S05]  /*14fc0*/  IADD3 R7, P0, R14, UR10, RZ ;  /* 0x0000000a0e077c10 */ /* 0x000fca000ff1e0ff */
[----:B------:R-:W-:-:S04]  /*14fd0*/  IMAD.X R15, RZ, RZ, R17, P0 ;  /* 0x000000ffff0f7224 */ /* 0x000fc800000e0611 */
[----:B------:R-:W-:-:S04]  /*14fe0*/  IMAD.WIDE.U32 R4, R15, UR8, RZ ;  /* 0x000000080f047c25 */ /* 0x000fc8000f8e00ff */
[----:B------:R-:W-:-:S04]  /*14ff0*/  IMAD.WIDE.U32 R4, P0, R7, UR9, R4 ;  /* 0x0000000907047c25 */ /* 0x000fc8000f800004 */
[----:B------:R-:W-:-:S04]  /*15000*/  IMAD.WIDE.U32 R6, R7, UR8, RZ ;  /* 0x0000000807067c25 */ /* 0x000fc8000f8e00ff */
[----:B------:R-:W-:Y:S01]  /*15010*/  IMAD.X R3, RZ, RZ, RZ, P0 ;  /* 0x000000ffff037224 */ /* 0x000fe200000e06ff */
[----:B------:R-:W-:Y:S01]  /*15020*/  IADD3 RZ, P0, R7, R4, RZ ;  /* 0x0000000407ff7210 */ /* 0x000fe20007f1e0ff */
[----:B------:R-:W-:-:S04]  /*15030*/  IMAD.MOV.U32 R2, RZ, RZ, R5 ;  /* 0x000000ffff027224 */ /* 0x000fc800078e0005 */
[----:B------:R-:W-:-:S08]  /*15040*/  IMAD.WIDE.U32.X R2, R15, UR9, R2, P0 ;  /* 0x000000090f027c25 */ /* 0x000fd000080e0402 */
.L_x_88:
[--C-:B------:R-:W-:Y:S01]  /*15050*/  SHF.R.U64 R6, R2, UR11, R3.reuse ;  /* 0x0000000b02067c19 */ /* 0x100fe20008001203 */
[----:B------:R-:W-:Y:S01]  /*15060*/  ULDC.64 UR8, c[0x0][0x620] ;  /* 0x0001880000087ab9 */ /* 0x000fe20000000a00 */
[----:B------:R-:W-:Y:S01]  /*15070*/  SHF.R.U32.HI R2, RZ, UR11, R3 ;  /* 0x0000000bff027c19 */ /* 0x000fe20008011603 */
[----:B------:R-:W-:Y:S01]  /*15080*/  IMAD.MOV.U32 R3, RZ, RZ, R17 ;  /* 0x000000ffff037224 */ /* 0x000fe200078e0011 */
[----:B------:R-:W-:Y:S01]  /*15090*/  IADD3 R5, P0, RZ, -R6, RZ ;  /* 0x80000006ff057210 */ /* 0x000fe20007f1e0ff */
[----:B------:R-:W2:Y:S01]  /*150a0*/  LDC R18, c[0x0][0x144] ;  /* 0x00005100ff127b82 */ /* 0x000ea20000000800 */
[----:B0-----:R-:W-:Y:S01]  /*150b0*/  I2FP.F32.U32 R7, R13 ;  /* 0x0000000d00077245 */ /* 0x001fe20000201000 */
[----:B------:R-:W-:Y:S01]  /*150c0*/  ULDC.64 UR14, c[0x0][0x640] ;  /* 0x00019000000e7ab9 */ /* 0x000fe20000000a00 */
[----:B------:R-:W-:Y:S01]  /*150d0*/  ULDC UR10, c[0x0][0x608] ;  /* 0x00018200000a7ab9 */ /* 0x000fe20000000800 */
[----:B------:R-:W-:Y:S01]  /*150e0*/  IMAD.X R2, RZ, RZ, ~R2, P0 ;  /* 0x000000ffff027224 */ /* 0x000fe200000e0e02 */
[----:B------:R-:W-:-:S03]  /*150f0*/  ISETP.NE.U32.AND P0, PT, RZ, UR14, PT ;  /* 0x0000000eff007c0c */ /* 0x000fc6000bf05070 */
[----:B------:R-:W-:Y:S01]  /*15100*/  IMAD R4, R2, UR8, RZ ;  /* 0x0000000802047c24 */ /* 0x000fe2000f8e02ff */
[----:B------:R-:W0:Y:S01]  /*15110*/  LDC R15, c[0x0][0x148] ;  /* 0x00005200ff0f7b82 */ /* 0x000e220000000800 */
[----:B------:R-:W-:Y:S01]  /*15120*/  IMAD.MOV.U32 R2, RZ, RZ, R14 ;  /* 0x000000ffff027224 */ /* 0x000fe200078e000e */
[----:B------:R-:W-:-:S03]  /*15130*/  ISETP.NE.AND.EX P0, PT, RZ, UR15, PT, P0 ;  /* 0x0000000fff007c0c */ /* 0x000fc6000bf05300 */
[----:B------:R-:W-:Y:S01]  /*15140*/  IMAD.WIDE.U32 R2, R5, UR8, R2 ;  /* 0x0000000805027c25 */ /* 0x000fe2000f8e0002 */
[----:B------:R-:W-:-:S03]  /*15150*/  ULDC UR8, c[0x0][0x150] ;  /* 0x0000540000087ab9 */ /* 0x000fc60000000800 */
[----:B------:R-:W-:Y:S02]  /*15160*/  IMAD R5, R5, UR9, R4 ;  /* 0x0000000905057c24 */ /* 0x000fe4000f8e0204 */
[----:B------:R-:W-:Y:S01]  /*15170*/  FMUL R4, R7, UR8 ;  /* 0x0000000807047c20 */ /* 0x000fe20008400000 */
[----:B------:R-:W-:Y:S01]  /*15180*/  ULDC UR8, c[0x0][0x618] ;  /* 0x0001860000087ab9 */ /* 0x000fe20000000800 */
[----:B------:R-:W-:Y:S01]  /*15190*/  ULDC UR9, c[0x0][0x154] ;  /* 0x0000550000097ab9 */ /* 0x000fe20000000800 */
[----:B------:R-:W-:-:S03]  /*151a0*/  IMAD.IADD R3, R3, 0x1, R5 ;  /* 0x0000000103037824 */ /* 0x000fc600078e0205 */
[----:B------:R-:W3:Y:S02]  /*151b0*/  F2I.U32.TRUNC.NTZ R4, R4 ;  /* 0x0000000400047305 */ /* 0x000ee4000020f000 */
[----:B------:R-:W-:Y:S02]  /*151c0*/  SHF.R.U64 R7, R2, UR8, R3 ;  /* 0x0000000802077c19 */ /* 0x000fe40008001203 */
[----:B-1----:R-:W-:-:S05]  /*151d0*/  I2FP.F32.U32 R2, R10 ;  /* 0x0000000a00027245 */ /* 0x002fca0000201000 */
[----:B------:R-:W-:Y:S01]  /*151e0*/  FMUL R17, R2, UR9 ;  /* 0x0000000902117c20 */ /* 0x000fe20008400000 */
[----:B------:R-:W-:Y:S01]  /*151f0*/  SHF.R.U32.HI R2, RZ, UR8, R3 ;  /* 0x00000008ff027c19 */ /* 0x000fe20008011603 */
[----:B------:R-:W-:-:S03]  /*15200*/  ULDC UR8, c[0x0][0x658] ;  /* 0x0001960000087ab9 */ /* 0x000fc60000000800 */
[--C-:B------:R-:W-:Y:S01]  /*15210*/  SHF.R.U64 R16, R7, UR10, R2.reuse ;  /* 0x0000000a07107c19 */ /* 0x100fe20008001202 */
[----:B------:R-:W1:Y:S01]  /*15220*/  F2I.U32.TRUNC.NTZ R17, R17 ;  /* 0x0000001100117305 */ /* 0x000e62000020f000 */
[----:B------:R-:W-:Y:S01]  /*15230*/  SHF.R.U32.HI R3, RZ, UR10, R2 ;  /* 0x0000000aff037c19 */ /* 0x000fe20008011602 */
[----:B---3--:R-:W-:-:S03]  /*15240*/  IMAD.MOV R4, RZ, RZ, -R4 ;  /* 0x000000ffff047224 */ /* 0x008fc600078e0a04 */
[----:B------:R-:W-:Y:S01]  /*15250*/  SHF.R.U64 R14, R16, UR8, R3 ;  /* 0x00000008100e7c19 */ /* 0x000fe20008001203 */
[----:B--2---:R-:W-:Y:S01]  /*15260*/  IMAD R13, R18, R4, R13 ;  /* 0x00000004120d7224 */ /* 0x004fe200078e020d */
[----:B------:R-:W-:-:S03]  /*15270*/  SHF.R.U32.HI R19, RZ, UR8, R3 ;  /* 0x00000008ff137c19 */ /* 0x000fc60008011603 */
[----:B------:R-:W-:Y:S02]  /*15280*/  IMAD.MOV.U32 R2, RZ, RZ, R14 ;  /* 0x000000ffff027224 */ /* 0x000fe400078e000e */
[----:B------:R-:W-:Y:S01]  /*15290*/  IMAD.MOV.U32 R3, RZ, RZ, R19 ;  /* 0x000000ffff037224 */ /* 0x000fe200078e0013 */
[----:B------:R-:W-:Y:S06]  /*152a0*/  @!P0 BRA `(.L_x_89) ;  /* 0x0000000000288947 */ /* 0x000fec0003800000 */
[----:B------:R-:W-:Y:S02]  /*152b0*/  ULDC UR8, c[0x0][0x64c] ;  /* 0x0001930000087ab9 */ /* 0x000fe40000000800 */
[----:B------:R-:W-:-:S05]  /*152c0*/  IADD3 R3, P0, R14, UR8, RZ ;  /* 0x000000080e037c10 */ /* 0x000fca000ff1e0ff */
[----:B------:R-:W-:-:S04]  /*152d0*/  IMAD.X R19, RZ, RZ, R19, P0 ;  /* 0x000000ffff137224 */ /* 0x000fc800000e0613 */
[----:B------:R-:W-:-:S04]  /*152e0*/  IMAD.WIDE.U32 R4, R19, UR14, RZ ;  /* 0x0000000e13047c25 */ /* 0x000fc8000f8e00ff */
[----:B------:R-:W-:-:S04]  /*152f0*/  IMAD.WIDE.U32 R4, P0, R3, UR15, R4 ;  /* 0x0000000f03047c25 */ /* 0x000fc8000f800004 */
[----:B------:R-:W-:-:S04]  /*15300*/  IMAD.WIDE.U32 R2, R3, UR14, RZ ;  /* 0x0000000e03027c25 */ /* 0x000fc8000f8e00ff */
[----:B------:R-:W-:Y:S01]  /*15310*/  IMAD.MOV.U32 R2, RZ, RZ, R5 ;  /* 0x000000ffff027224 */ /* 0x000fe200078e0005 */
[----:B------:R-:W-:Y:S01]  /*15320*/  IADD3 RZ, P1, R3, R4, RZ ;  /* 0x0000000403ff7210 */ /* 0x000fe20007f3e0ff */
[----:B------:R-:W-:-:S04]  /*15330*/  IMAD.X R3, RZ, RZ, RZ, P0 ;  /* 0x000000ffff037224 */ /* 0x000fc800000e06ff */
[----:B------:R-:W-:-:S08]  /*15340*/  IMAD.WIDE.U32.X R2, R19, UR15, R2, P1 ;  /* 0x0000000f13027c25 */ /* 0x000fd000088e0402 */
.L_x_89:
[----:B------:R-:W2:Y:S01]  /*15350*/  LDC R4, c[0x0][0x65c] ;  /* 0x00019700ff047b82 */ /* 0x000ea20000000800 */
[----:B------:R-:W-:Y:S01]  /*15360*/  ULDC UR8, c[0x0][0x648] ;  /* 0x0001920000087ab9 */ /* 0x000fe20000000800 */
[----:B------:R-:W-:Y:S01]  /*15370*/  LOP3.LUT R16, R16, UR7, RZ, 0xc0, !PT ;  /* 0x0000000710107c12 */ /* 0x000fe2000f8ec0ff */
[----:B-1----:R-:W-:Y:S01]  /*15380*/  IMAD.MOV R17, RZ, RZ, -R17 ;  /* 0x000000ffff117224 */ /* 0x002fe200078e0a11 */
[----:B------:R-:W-:Y:S01]  /*15390*/  SHF.R.U64 R3, R2, UR8, R3 ;  /* 0x0000000802037c19 */ /* 0x000fe20008001203 */
[----:B------:R-:W-:Y:S01]  /*153a0*/  ULDC UR8, c[0x0][0x638] ;  /* 0x00018e0000087ab9 */ /* 0x000fe20000000800 */
[----:B------:R-:W-:Y:S01]  /*153b0*/  LOP3.LUT R7, R7, UR4, RZ, 0xc0, !PT ;  /* 0x0000000407077c12 */ /* 0x000fe2000f8ec0ff */
[----:B------:R-:W-:Y:S01]  /*153c0*/  ULDC UR9, c[0x0][0x610] ;  /* 0x0001840000097ab9 */ /* 0x000fe20000000800 */
[----:B------:R-:W-:Y:S02]  /*153d0*/  IMAD.MOV.U32 R2, RZ, RZ, 0x1 ;  /* 0x00000001ff027424 */ /* 0x000fe400078e00ff */
[----:B------:R-:W-:-:S02]  /*153e0*/  IMAD.MOV R5, RZ, RZ, -R3 ;  /* 0x000000ffff057224 */ /* 0x000fc400078e0a03 */
[----:B------:R-:W-:Y:S02]  /*153f0*/  IMAD R16, R3, UR5, R16 ;  /* 0x0000000503107c24 */ /* 0x000fe4000f8e0210 */
[----:B------:R-:W-:Y:S01]  /*15400*/  IMAD R14, R5, UR8, R14 ;  /* 0x00000008050e7c24 */ /* 0x000fe2000f8e020e */
[----:B------:R-:W-:-:S03]  /*15410*/  ULDC UR8, c[0x0][0x600] ;  /* 0x0001800000087ab9 */ /* 0x000fc60000000800 */
[----:B------:R-:W-:Y:S01]  /*15420*/  IMAD R14, R14, UR8, R7 ;  /* 0x000000080e0e7c24 */ /* 0x000fe2000f8e0207 */
[----:B--2---:R-:W-:-:S13]  /*15430*/  ISETP.NE.AND P0, PT, R4, 0x1, PT ;  /* 0x000000010400780c */ /* 0x004fda0003f05270 */
[----:B0-----:R-:W-:-:S04]  /*15440*/  @P0 IMAD R13, R15, R17, R10 ;  /* 0x000000110f0d0224 */ /* 0x001fc800078e020a */
[----:B------:R-:W-:-:S05]  /*15450*/  IMAD R13, R16, UR9, R13 ;  /* 0x00000009100d7c24 */ /* 0x000fca000f8e020d */
[----:B------:R-:W-:Y:S02]  /*15460*/  SEL R7, R14, R13, !P0 ;  /* 0x0000000d0e077207 */ /* 0x000fe40004000000 */
[----:B------:R-:W-:-:S07]  /*15470*/  SEL R5, R13, R14, !P0 ;  /* 0x0000000e0d057207 */ /* 0x000fce0004000000 */
.L_x_87:
[----:B------:R-:W-:Y:S05]  /*15480*/  BSYNC B1 ;  /* 0x0000000000017941 */ /* 0x000fea0003800000 */
.L_x_86:
[----:B------:R-:W-:-:S13]  /*15490*/  LOP3.LUT P0, RZ, R2, 0xff, RZ, 0xc0, !PT ;  /* 0x000000ff02ff7812 */ /* 0x000fda000780c0ff */
[----:B------:R-:W-:Y:S05]  /*154a0*/  @P0 BRA `(.L_x_90) ;  /* 0xfffffff4001c0947 */ /* 0x000fea000383ffff */
[----:B------:R-:W-:Y:S05]  /*154b0*/  BSYNC B0 ;  /* 0x0000000000007941 */ /* 0x000fea0003800000 */
.L_x_79:
[----:B------:R-:W-:-:S03]  /*154c0*/  UMOV UR8, 0xffffffff ;  /* 0xffffffff00087882 */ /* 0x000fc60000000000 */
[----:B------:R-:W-:Y:S05]  /*154d0*/  BRA.DIV UR8, `(.L_x_91) ;  /* 0x0000000608047947 */ /* 0x000fea000b800000 */
[----:B------:R-:W-:-:S13]  /*154e0*/  ELECT P0, URZ, PT ;  /* 0x00000000003f782f */ /* 0x000fda0003800000 */
.L_x_104:
[----:B------:R-:W-:Y:S04]  /*154f0*/  BSSY B0, `(.L_x_92) ;  /* 0x0000023000007945 */ /* 0x000fe80003800000 */
[----:B------:R-:W-:Y:S05]  /*15500*/  @!P0 BRA `(.L_x_93) ;  /* 0x0000000000848947 */ /* 0x000fea0003800000 */
[----:B------:R-:W-:-:S04]  /*15510*/  ULOP3.LUT UR8, UR6, 0x2, URZ, 0xfc, !UPT ;  /* 0x0000000206087892 */ /* 0x000fc8000f8efc3f */
[----:B------:R-:W-:-:S06]  /*15520*/  UISETP.NE.AND UP0, UPT, UR8, 0x3, UPT ;  /* 0x000000030800788c */ /* 0x000fcc000bf05270 */
[----:B------:R-:W-:-:S13]  /*15530*/  PLOP3.LUT P0, PT, PT, PT, UP0, 0x80, 0x0 ;  /* 0x000000000000781c */ /* 0x000fda0003f0f008 */
[----:B------:R-:W-:Y:S05]  /*15540*/  @!P0 BRA `(.L_x_94) ;  /* 0x0000000000048947 */ /* 0x000fea0003800000 */
[----:B------:R-:W-:Y:S01]  /*15550*/  BPT.TRAP 0x1 ;  /* 0x000000040000795c */ /* 0x000fe20000300000 */
.L_x_94:
[----:B------:R-:W0:Y:S01]  /*15560*/  S2R R3, SR_CgaCtaId ;  /* 0x0000000000037919 */ /* 0x000e220000008800 */
[----:B------:R-:W-:Y:S02]  /*15570*/  MOV R0, 0x400 ;  /* 0x0000040000007802 */ /* 0x000fe40000000f00 */
[----:B------:R-:W-:Y:S02]  /*15580*/  SHF.L.U32 R2, R9, 0x1f, RZ ;  /* 0x0000001f09027819 */ /* 0x000fe400000006ff */
[----:B0-----:R-:W-:-:S05]  /*15590*/  LEA R3, R3, R0, 0x18 ;  /* 0x0000000003037211 */ /* 0x001fca00078ec0ff */
[----:B------:R-:W-:-:S04]  /*155a0*/  VIADD R3, R3, 0x18 ;  /* 0x0000001803037836 */ /* 0x000fc80000000000 */
[C---:B------:R-:W-:Y:S02]  /*155b0*/  IMAD R5, R12.reuse, 0x8, R3 ;  /* 0x000000080c057824 */ /* 0x040fe400078e0203 */
[----:B------:R-:W-:Y:S02]  /*155c0*/  VIADD R12, R12, 0x1 ;  /* 0x000000010c0c7836 */ /* 0x000fe40000000000 */
[----:B------:R-:W0:Y:S03]  /*155d0*/  SYNCS.PHASECHK.TRANS64.TRYWAIT P0, [R5+URZ], R2 ;  /* 0x00000002050075a7 */ /* 0x000e26000800017f */
[----:B------:R-:W-:-:S04]  /*155e0*/  ISETP.NE.AND P1, PT, R12, 0x3, PT ;  /* 0x000000030c00780c */ /* 0x000fc80003f25270 */
[----:B------:R-:W-:Y:S02]  /*155f0*/  SEL R0, RZ, 0x1, P1 ;  /* 0x00000001ff007807 */ /* 0x000fe40000800000 */
[----:B------:R-:W-:Y:S02]  /*15600*/  SEL R12, R12, RZ, P1 ;  /* 0x000000ff0c0c7207 */ /* 0x000fe40000800000 */
[----:B------:R-:W-:-:S03]  /*15610*/  LOP3.LUT R9, R9, R0, RZ, 0x3c, !PT ;  /* 0x0000000009097212 */ /* 0x000fc600078e3cff */
[----:B------:R-:W-:Y:S01]  /*15620*/  IMAD R7, R12, 0x8, R3 ;  /* 0x000000080c077824 */ /* 0x000fe200078e0203 */
[----:B------:R-:W-:Y:S01]  /*15630*/  SHF.L.U32 R4, R9, 0x1f, RZ ;  /* 0x0000001f09047819 */ /* 0x000fe200000006ff */
[----:B0-----:R-:W-:Y:S06]  /*15640*/  @!P0 BRA `(.L_x_95) ;  /* 0x0000000000c88947 */ /* 0x001fec0003800000 */
.L_x_105:
[----:B------:R-:W1:Y:S01]  /*15650*/  SYNCS.PHASECHK.TRANS64.TRYWAIT P0, [R7+URZ], R4 ;  /* 0x00000004070075a7 */ /* 0x000e62000800017f */
[----:B------:R-:W-:-:S05]  /*15660*/  VIADD R0, R12, 0x1 ;  /* 0x000000010c007836 */ /* 0x000fca0000000000 */
[----:B------:R-:W-:-:S04]  /*15670*/  ISETP.NE.AND P1, PT, R0, 0x3, PT ;  /* 0x000000030000780c */ /* 0x000fc80003f25270 */
[----:B0-----:R-:W-:Y:S02]  /*15680*/  SEL R2, RZ, 0x1, P1 ;  /* 0x00000001ff027807 */ /* 0x001fe40000800000 */
[----:B------:R-:W-:Y:S02]  /*15690*/  SEL R0, R0, RZ, P1 ;  /* 0x000000ff00007207 */ /* 0x000fe40000800000 */
[----:B------:R-:W-:Y:S01]  /*156a0*/  LOP3.LUT R2, R9, R2, RZ, 0x3c, !PT ;  /* 0x0000000209027212 */ /* 0x000fe200078e3cff */
[----:B-1----:R-:W-:Y:S06]  /*156b0*/  @!P0 BRA `(.L_x_96) ;  /* 0x0000000000c08947 */ /* 0x002fec0003800000 */
.L_x_106:
[----:B------:R-:W-:Y:S01]  /*156c0*/  IMAD R3, R0, 0x8, R3 ;  /* 0x0000000800037824 */ /* 0x000fe200078e0203 */
[----:B------:R-:W-:-:S07]  /*156d0*/  SHF.L.U32 R0, R2, 0x1f, RZ ;  /* 0x0000001f02007819 */ /* 0x000fce00000006ff */
.L_x_97:
[----:B-1----:R1:W2:Y:S02]  /*156e0*/  SYNCS.PHASECHK.TRANS64.TRYWAIT P0, [R3+URZ], R0 ;  /* 0x00000000030075a7 */ /* 0x0022a4000800017f */
[----:B--2---:R-:W-:Y:S05]  /*156f0*/  @!P0 NANOSLEEP.SYNCS 0x989680 ;  /* 0x009896800000895d */ /* 0x004fea0003900000 */
[----:B------:R-:W2:Y:S02]  /*15700*/  @!P0 SYNCS.PHASECHK.TRANS64 P0, [R3+URZ], R0 ;  /* 0x00000000030085a7 */ /* 0x000ea4000800007f */
[----:B--2---:R-:W-:Y:S05]  /*15710*/  @!P0 BRA `(.L_x_97) ;  /* 0xfffffffc00f08947 */ /* 0x004fea000383ffff */
.L_x_93:
[----:B------:R-:W-:Y:S05]  /*15720*/  BSYNC B0 ;  /* 0x0000000000007941 */ /* 0x000fea0003800000 */
.L_x_92:
[----:B------:R-:W-:Y:S05]  /*15730*/  EXIT ;  /* 0x000000000000794d */ /* 0x000fea0003800000 */
.L_x_21:
[----:B-1----:R-:W-:-:S04]  /*15740*/  IMAD.U32 R3, RZ, RZ, UR20 ;  /* 0x00000014ff037e24 */ /* 0x002fc8000f8e00ff */
[----:B------:R1:W2:Y:S03]  /*15750*/  SYNCS.PHASECHK.TRANS64.TRYWAIT P0, [R3+URZ], R2 ;  /* 0x00000002030075a7 */ /* 0x0002a6000800017f */
[----:B--2---:R-:W-:Y:S05]  /*15760*/  @!P0 NANOSLEEP.SYNCS 0x989680 ;  /* 0x009896800000895d */ /* 0x004fea0003900000 */
[----:B------:R-:W2:Y:S02]  /*15770*/  @!P0 SYNCS.PHASECHK.TRANS64 P0, [R3+URZ], R2 ;  /* 0x00000002030085a7 */ /* 0x000ea4000800007f */
[----:B--2---:R-:W-:Y:S05]  /*15780*/  @!P0 BRA `(.L_x_21) ;  /* 0xfffffffc00ec8947 */ /* 0x004fea000383ffff */
[----:B------:R-:W-:Y:S05]  /*15790*/  BRA `(.L_x_20) ;  /* 0xfffffec400bc7947 */ /* 0x000fea000383ffff */
.L_x_27:
[----:B-----5:R2:W-:Y:S02]  /*157a0*/  STL [R1+0x90], R0 ;  /* 0x0000900001007387 */ /* 0x0205e40000100800 */
[----:B--2---:R-:W-:-:S04]  /*157b0*/  IMAD.U32 R0, RZ, RZ, UR22 ;  /* 0x00000016ff007e24 */ /* 0x004fc8000f8e00ff */
[----:B------:R2:W3:Y:S03]  /*157c0*/  SYNCS.PHASECHK.TRANS64.TRYWAIT P0, [R0+URZ], R229 ;  /* 0x000000e5000075a7 */ /* 0x0004e6000800017f */
[----:B---3--:R-:W-:Y:S05]  /*157d0*/  @!P0 NANOSLEEP.SYNCS 0x989680 ;  /* 0x009896800000895d */ /* 0x008fea0003900000 */
[----:B------:R2:W3:Y:S02]  /*157e0*/  @!P0 SYNCS.PHASECHK.TRANS64 P0, [R0+URZ], R229 ;  /* 0x000000e5000085a7 */ /* 0x0004e4000800007f */
[----:B--2---:R2:W5:Y:S02]  /*157f0*/  LDL.LU R0, [R1+0x90] ;  /* 0x0000900001007983 */ /* 0x0045640000300800 */
[----:B--23--:R-:W-:Y:S05]  /*15800*/  @!P0 BRA `(.L_x_27) ;  /* 0xfffffffc00e48947 */ /* 0x00cfea000383ffff */
[----:B------:R-:W-:Y:S05]  /*15810*/  BRA `(.L_x_26) ;  /* 0xfffffedc00207947 */ /* 0x000fea000383ffff */
.L_x_80:
[----:B------:R-:W-:Y:S01]  /*15820*/  BSSY B1, `(.L_x_98) ;  /* 0x0000006000017945 */ /* 0x000fe20003800000 */
[----:B------:R-:W-:-:S07]  /*15830*/  IMAD.MOV.U32 R2, RZ, RZ, -0x1 ;  /* 0xffffffffff027424 */ /* 0x000fce00078e00ff */
[----:B------:R-:W-:Y:S05]  /*15840*/  WARPSYNC.COLLECTIVE R2, `(.L_x_99) ;  /* 0x00000000020c7348 */ /* 0x000fea0003c00000 */
[----:B------:R-:W-:Y:S02]  /*15850*/  ELECT P0, UR62, PT ;  /* 0x00000000003e782f */ /* 0x000fe40003800000 */
[----:B------:R-:W-:Y:S01]  /*15860*/  MOV R2, UR62 ;  /* 0x0000003e00027c02 */ /* 0x000fe20008000f00 */
[----:B------:R-:W-:Y:S10]  /*15870*/  ENDCOLLECTIVE ;  /* 0x000000000000791b */ /* 0x000ff40003800000 */
.L_x_99:
[----:B------:R-:W-:Y:S05]  /*15880*/  BSYNC B1 ;  /* 0x0000000000017941 */ /* 0x000fea0003800000 */
.L_x_98:
[----:B------:R-:W-:Y:S05]  /*15890*/  BRA `(.L_x_100) ;  /* 0xfffffff0002c7947 */ /* 0x000fea000383ffff */
.L_x_83:
[----:B0-----:R0:W2:Y:S02]  /*158a0*/  SYNCS.PHASECHK.TRANS64.TRYWAIT P0, [R13+URZ+0x18], R4 ;  /* 0x000018040d0075a7 */ /* 0x0010a4000800017f */
[----:B--2---:R-:W-:Y:S05]  /*158b0*/  @!P0 NANOSLEEP.SYNCS 0x989680 ;  /* 0x009896800000895d */ /* 0x004fea0003900000 */
[----:B------:R-:W2:Y:S02]  /*158c0*/  @!P0 SYNCS.PHASECHK.TRANS64 P0, [R13+URZ+0x18], R4 ;  /* 0x000018040d0085a7 */ /* 0x000ea4000800007f */
[----:B--2---:R-:W-:Y:S05]  /*158d0*/  @!P0 BRA `(.L_x_83) ;  /* 0xfffffffc00f08947 */ /* 0x004fea000383ffff */
[----:B------:R-:W-:Y:S05]  /*158e0*/  BRA `(.L_x_101) ;  /* 0xfffffff000687947 */ /* 0x000fea000383ffff */
.L_x_91:
[----:B------:R-:W-:Y:S01]  /*158f0*/  BSSY B0, `(.L_x_102) ;  /* 0x0000006000007945 */ /* 0x000fe20003800000 */
[----:B------:R-:W-:-:S07]  /*15900*/  IMAD.MOV.U32 R2, RZ, RZ, -0x1 ;  /* 0xffffffffff027424 */ /* 0x000fce00078e00ff */
[----:B------:R-:W-:Y:S05]  /*15910*/  WARPSYNC.COLLECTIVE R2, `(.L_x_103) ;  /* 0x00000000020c7348 */ /* 0x000fea0003c00000 */
[----:B------:R-:W-:Y:S02]  /*15920*/  ELECT P0, UR62, PT ;  /* 0x00000000003e782f */ /* 0x000fe40003800000 */
[----:B------:R-:W-:Y:S01]  /*15930*/  MOV R2, UR62 ;  /* 0x0000003e00027c02 */ /* 0x000fe20008000f00 */
[----:B------:R-:W-:Y:S10]  /*15940*/  ENDCOLLECTIVE ;  /* 0x000000000000791b */ /* 0x000ff40003800000 */
.L_x_103:
[----:B------:R-:W-:Y:S05]  /*15950*/  BSYNC B0 ;  /* 0x0000000000007941 */ /* 0x000fea0003800000 */
.L_x_102:
[----:B------:R-:W-:Y:S05]  /*15960*/  BRA `(.L_x_104) ;  /* 0xfffffff800e07947 */ /* 0x000fea000383ffff */
.L_x_95:
[----:B0-----:R0:W1:Y:S02]  /*15970*/  SYNCS.PHASECHK.TRANS64.TRYWAIT P0, [R5+URZ], R2 ;  /* 0x00000002050075a7 */ /* 0x001064000800017f */
[----:B-1----:R-:W-:Y:S05]  /*15980*/  @!P0 NANOSLEEP.SYNCS 0x989680 ;  /* 0x009896800000895d */ /* 0x002fea0003900000 */
[----:B------:R-:W1:Y:S02]  /*15990*/  @!P0 SYNCS.PHASECHK.TRANS64 P0, [R5+URZ], R2 ;  /* 0x00000002050085a7 */ /* 0x000e64000800007f */
[----:B-1----:R-:W-:Y:S05]  /*159a0*/  @!P0 BRA `(.L_x_95) ;  /* 0xfffffffc00f08947 */ /* 0x002fea000383ffff */
[----:B------:R-:W-:Y:S05]  /*159b0*/  BRA `(.L_x_105) ;  /* 0xfffffffc00247947 */ /* 0x000fea000383ffff */
.L_x_96:
[----:B0-----:R0:W1:Y:S02]  /*159c0*/  SYNCS.PHASECHK.TRANS64.TRYWAIT P0, [R7+URZ], R4 ;  /* 0x00000004070075a7 */ /* 0x001064000800017f */
[----:B-1----:R-:W-:Y:S05]  /*159d0*/  @!P0 NANOSLEEP.SYNCS 0x989680 ;  /* 0x009896800000895d */ /* 0x002fea0003900000 */
[----:B------:R-:W1:Y:S02]  /*159e0*/  @!P0 SYNCS.PHASECHK.TRANS64 P0, [R7+URZ], R4 ;  /* 0x00000004070085a7 */ /* 0x000e64000800007f */
[----:B-1----:R-:W-:Y:S05]  /*159f0*/  @!P0 BRA `(.L_x_96) ;  /* 0xfffffffc00f08947 */ /* 0x002fea000383ffff */
[----:B------:R-:W-:Y:S05]  /*15a00*/  BRA `(.L_x_106) ;  /* 0xfffffffc002c7947 */ /* 0x000fea000383ffff */
.L_x_107:
[----:B------:R-:W-:-:S00]  /*15a10*/  BRA `(.L_x_107) ;  /* 0xfffffffc00fc7947 */ /* 0x000fc0000383ffff */
[----:B------:R-:W-:-:S00]  /*15a20*/  NOP ;  /* 0x0000000000007918 */ /* 0x000fc00000000000 */
        /* <DEDUP_REMOVED lines=13> */
.L_x_108:


//--------------------- .nv.shared._ZN7cutlass13device_kernelINS_4gemm6kernel13GemmUniversalIN4cute5tupleIJiiiiEEENS1_10collective13CollectiveMmaINS1_37MainloopSm90TmaGmmaWarpSpecializedFP8ILi3ENS5_IJNS4_1CILi2EEENSA_ILi1EEESC_EEENS1_35KernelTmaWarpSpecializedCooperativeEEENS5_IJNSA_ILi512EEENSA_ILi64EEENSA_ILi128EEEEEENS_12float_e4m3_tENS5_IJlSC_lEEESK_SL_NS4_8TiledMMAINS4_8MMA_AtomIJNS4_4SM904GMMA30MMA_64x64x32_F32E4M3E4M3_SS_TNILNSP_7ScaleInE1ELSR_1EEEEEENS4_6LayoutISD_NS5_IJSC_NSA_ILi0EEESV_EEEEENS5_IJNS4_10UnderscoreESY_SY_EEEEENS4_13SM90_TMA_LOADENS4_14ComposedLayoutINS4_7SwizzleILi3ELi4ELi3EEENS4_18smem_ptr_flag_bitsILi8EEENSU_INS5_IJNSA_ILi8EEESI_EEENS5_IJSI_SC_EEEEEEEvNS4_8identityENS4_23SM90_TMA_LOAD_MULTICASTES1B_vS1C_EENS_8epilogue10collective6detail29Sm90TmaWarpSpecializedAdapterINS1G_15DefaultEpilogueISK_SL_SL_NS1F_6thread17LinearCombinationISK_Li1EffLNS1K_9ScaleType4KindE0ELNS_15FloatRoundStyleE2ESK_EENS1_15EpilogueDefaultEEEEEvvEEEEvNT_6ParamsE --------------------------
	.section	.nv.shared._ZN7cutlass13device_kernelINS_4gemm6kernel13GemmUniversalIN4cute5tupleIJiiiiEEENS1_10collective13CollectiveMmaINS1_37MainloopSm90TmaGmmaWarpSpecializedFP8ILi3ENS5_IJNS4_1CILi2EEENSA_ILi1EEESC_EEENS1_35KernelTmaWarpSpecializedCooperativeEEENS5_IJNSA_ILi512EEENSA_ILi64EEENSA_ILi128EEEEEENS_12float_e4m3_tENS5_IJlSC_lEEESK_SL_NS4_8TiledMMAINS4_8MMA_AtomIJNS4_4SM904GMMA30MMA_64x64x32_F32E4M3E4M3_SS_TNILNSP_7ScaleInE1ELSR_1EEEEEENS4_6LayoutISD_NS5_IJSC_NSA_ILi0EEESV_EEEEENS5_IJNS4_10UnderscoreESY_SY_EEEEENS4_13SM90_TMA_LOADENS4_14ComposedLayoutINS4_7SwizzleILi3ELi4ELi3EEENS4_18smem_ptr_flag_bitsILi8EEENSU_INS5_IJNSA_ILi8EEESI_EEENS5_IJSI_SC_EEEEEEEvNS4_8identityENS4_23SM90_TMA_LOAD_MULTICASTES1B_vS1C_EENS_8epilogue10collective6detail29Sm90TmaWarpSpecializedAdapterINS1G_15DefaultEpilogueISK_SL_SL_NS1F_6thread17LinearCombinationISK_Li1EffLNS1K_9ScaleType4KindE0ELNS_15FloatRoundStyleE2ESK_EENS1_15EpilogueDefaultEEEEEvvEEEEvNT_6ParamsE,"aw",@nobits
	.sectionflags	@""
	.align	16
	.zero		1024


//--------------------- .nv.shared.reserved.0     --------------------------
	.section	.nv.shared.reserved.0,"aw",@nobits
	.weak		__nv_reservedSMEM_offset_0_alias
	.size		__nv_reservedSMEM_offset_0_alias, 0, 0
	.other		__nv_reservedSMEM_offset_0_alias,@"STO_CUDA_RESERVED_SHARED STV_DEFAULT"
__nv_reservedSMEM_offset_0_alias:
	.zero		0


//--------------------- .nv.global                --------------------------
	.section	.nv.global,"aw",@nobits
.nv.global:
	.type		_ZN40_INTERNAL_612c2c8e_4_k_cu_940d5a10_160074cute1_E,@object
	.size		_ZN40_INTERNAL_612c2c8e_4_k_cu_940d5a10_160074cute1_E,(_ZN40_INTERNAL_612c2c8e_4_k_cu_940d5a10_160074cuda3std3__45__cpo6cbeginE - _ZN40_INTERNAL_612c2c8e_4_k_cu_940d5a10_160074cute1_E)
_ZN40_INTERNAL_612c2c8e_4_k_cu_940d5a10_160074cute1_E:
	.zero		1
	.type		_ZN40_INTERNAL_612c2c8e_4_k_cu_940d5a10_160074cuda3std3__45__cpo6cbeginE,@object
	.size		_ZN40_INTERNAL_612c2c8e_4_k_cu_940d5a10_160074cuda3std3__45__cpo6cbeginE,(_ZN40_INTERNAL_612c2c8e_4_k_cu_940d5a10_160074cuda3std3__48in_placeE - _ZN40_INTERNAL_612c2c8e_4_k_cu_940d5a10_160074cuda3std3__45__cpo6cbeginE)
_ZN40_INTERNAL_612c2c8e_4_k_cu_940d5a10_160074cuda3std3__45__cpo6cbeginE:
	.zero		1
	.type		_ZN40_INTERNAL_612c2c8e_4_k_cu_940d5a10_160074cuda3std3__48in_placeE,@object
	.size		_ZN40_INTERNAL_612c2c8e_4_k_cu_940d5a10_160074cuda3std3__48in_placeE,(_ZN40_INTERNAL_612c2c8e_4_k_cu_940d5a10_160074cuda3std6ranges3__45__cpo9iter_moveE - _ZN40_INTERNAL_612c2c8e_4_k_cu_940d5a10_160074cuda3std3__48in_placeE)
_ZN40_INTERNAL_612c2c8e_4_k_cu_940d5a10_160074cuda3std3__48in_placeE:
	.zero		1
	.type		_ZN40_INTERNAL_612c2c8e_4_k_cu_940d5a10_160074cuda3std6ranges3__45__cpo9iter_moveE,@object
	.size		_ZN40_INTERNAL_612c2c8e_4_k_cu_940d5a10_160074cuda3std6ranges3__45__cpo9iter_moveE,(_ZN40_INTERNAL_612c2c8e_4_k_cu_940d5a10_160074cuda3std3__45__cpo5beginE - _ZN40_INTERNAL_612c2c8e_4_k_cu_940d5a10_160074cuda3std6ranges3__45__cpo9iter_moveE)
_ZN40_INTERNAL_612c2c8e_4_k_cu_940d5a10_160074cuda3std6ranges3__45__cpo9iter_moveE:
	.zero		1
	.type		_ZN40_INTERNAL_612c2c8e_4_k_cu_940d5a10_160074cuda3std3__45__cpo5beginE,@object
	.size		_ZN40_INTERNAL_612c2c8e_4_k_cu_940d5a10_160074cuda3std3__45__cpo5beginE,(_ZN40_INTERNAL_612c2c8e_4_k_cu_940d5a10_160074cuda3std3__442_GLOBAL__N__612c2c8e_4_k_cu_940d5a10_160076ignoreE - _ZN40_INTERNAL_612c2c8e_4_k_cu_940d5a10_160074cuda3std3__45__cpo5beginE)
_ZN40_INTERNAL_612c2c8e_4_k_cu_940d5a10_160074cuda3std3__45__cpo5beginE:
	.zero		1
	.type		_ZN40_INTERNAL_612c2c8e_4_k_cu_940d5a10_160074cuda3std3__442_GLOBAL__N__612c2c8e_4_k_cu_940d5a10_160076ignoreE,@object
	.size		_ZN40_INTERNAL_612c2c8e_4_k_cu_940d5a10_160074cuda3std3__442_GLOBAL__N__612c2c8e_4_k_cu_940d5a10_160076ignoreE,(_ZN40_INTERNAL_612c2c8e_4_k_cu_940d5a10_160074cute7productE - _ZN40_INTERNAL_612c2c8e_4_k_cu_940d5a10_160074cuda3std3__442_GLOBAL__N__612c2c8e_4_k_cu_940d5a10_160076ignoreE)
_ZN40_INTERNAL_612c2c8e_4_k_cu_940d5a10_160074cuda3std3__442_GLOBAL__N__612c2c8e_4_k_cu_940d5a10_160076ignoreE:
	.zero		1
	.type		_ZN40_INTERNAL_612c2c8e_4_k_cu_940d5a10_160074cute7productE,@object
	.size		_ZN40_INTERNAL_612c2c8e_4_k_cu_940d5a10_160074cute7productE,(_ZN40_INTERNAL_612c2c8e_4_k_cu_940d5a10_160074cuda3std3__45__cpo3endE - _ZN40_INTERNAL_612c2c8e_4_k_cu_940d5a10_160074cute7productE)
_ZN40_INTERNAL_612c2c8e_4_k_cu_940d5a10_160074cute7productE:
	.zero		1
	.type		_ZN40_INTERNAL_612c2c8e_4_k_cu_940d5a10_160074cuda3std3__45__cpo3endE,@object
	.size		_ZN40_INTERNAL_612c2c8e_4_k_cu_940d5a10_160074cuda3std3__45__cpo3endE,(_ZN40_INTERNAL_612c2c8e_4_k_cu_940d5a10_160074cuda3std3__419piecewise_constructE - _ZN40_INTERNAL_612c2c8e_4_k_cu_940d5a10_160074cuda3std3__45__cpo3endE)
_ZN40_INTERNAL_612c2c8e_4_k_cu_940d5a10_160074cuda3std3__45__cpo3endE:
	.zero		1
	.type		_ZN40_INTERNAL_612c2c8e_4_k_cu_940d5a10_160074cuda3std3__419piecewise_constructE,@object
	.size		_ZN40_INTERNAL_612c2c8e_4_k_cu_940d5a10_160074cuda3std3__419piecewise_constructE,(_ZN40_INTERNAL_612c2c8e_4_k_cu_940d5a10_160074cuda3std3__45__cpo4cendE - _ZN40_INTERNAL_612c2c8e_4_k_cu_940d5a10_160074cuda3std3__419piecewise_constructE)
_ZN40_INTERNAL_612c2c8e_4_k_cu_940d5a10_160074cuda3std3__419piecewise_constructE:
	.zero		1
	.type		_ZN40_INTERNAL_612c2c8e_4_k_cu_940d5a10_160074cuda3std3__45__cpo4cendE,@object
	.size		_ZN40_INTERNAL_612c2c8e_4_k_cu_940d5a10_160074cuda3std3__45__cpo4cendE,(_ZN40_INTERNAL_612c2c8e_4_k_cu_940d5a10_160074cuda3std6ranges3__45__cpo4swapE - _ZN40_INTERNAL_612c2c8e_4_k_cu_940d5a10_160074cuda3std3__45__cpo4cendE)
_ZN40_INTERNAL_612c2c8e_4_k_cu_940d5a10_160074cuda3std3__45__cpo4cendE:
	.zero		1
	.type		_ZN40_INTERNAL_612c2c8e_4_k_cu_940d5a10_160074cuda3std6ranges3__45__cpo4swapE,@object
	.size		_ZN40_INTERNAL_612c2c8e_4_k_cu_940d5a10_160074cuda3std6ranges3__45__cpo4swapE,(.L_7 - _ZN40_INTERNAL_612c2c8e_4_k_cu_940d5a10_160074cuda3std6ranges3__45__cpo4swapE)
_ZN40_INTERNAL_612c2c8e_4_k_cu_940d5a10_160074cuda3std6ranges3__45__cpo4swapE:
	.zero		1
.L_7:


//--------------------- .nv.constant0._ZN7cutlass13device_kernelINS_4gemm6kernel13GemmUniversalIN4cute5tupleIJiiiiEEENS1_10collective13CollectiveMmaINS1_37MainloopSm90TmaGmmaWarpSpecializedFP8ILi3ENS5_IJNS4_1CILi2EEENSA_ILi1EEESC_EEENS1_35KernelTmaWarpSpecializedCooperativeEEENS5_IJNSA_ILi512EEENSA_ILi64EEENSA_ILi128EEEEEENS_12float_e4m3_tENS5_IJlSC_lEEESK_SL_NS4_8TiledMMAINS4_8MMA_AtomIJNS4_4SM904GMMA30MMA_64x64x32_F32E4M3E4M3_SS_TNILNSP_7ScaleInE1ELSR_1EEEEEENS4_6LayoutISD_NS5_IJSC_NSA_ILi0EEESV_EEEEENS5_IJNS4_10UnderscoreESY_SY_EEEEENS4_13SM90_TMA_LOADENS4_14ComposedLayoutINS4_7SwizzleILi3ELi4ELi3EEENS4_18smem_ptr_flag_bitsILi8EEENSU_INS5_IJNSA_ILi8EEESI_EEENS5_IJSI_SC_EEEEEEEvNS4_8identityENS4_23SM90_TMA_LOAD_MULTICASTES1B_vS1C_EENS_8epilogue10collective6detail29Sm90TmaWarpSpecializedAdapterINS1G_15DefaultEpilogueISK_SL_SL_NS1F_6thread17LinearCombinationISK_Li1EffLNS1K_9ScaleType4KindE0ELNS_15FloatRoundStyleE2ESK_EENS1_15EpilogueDefaultEEEEEvvEEEEvNT_6ParamsE --------------------------
	.section	.nv.constant0._ZN7cutlass13device_kernelINS_4gemm6kernel13GemmUniversalIN4cute5tupleIJiiiiEEENS1_10collective13CollectiveMmaINS1_37MainloopSm90TmaGmmaWarpSpecializedFP8ILi3ENS5_IJNS4_1CILi2EEENSA_ILi1EEESC_EEENS1_35KernelTmaWarpSpecializedCooperativeEEENS5_IJNSA_ILi512EEENSA_ILi64EEENSA_ILi128EEEEEENS_12float_e4m3_tENS5_IJlSC_lEEESK_SL_NS4_8TiledMMAINS4_8MMA_AtomIJNS4_4SM904GMMA30MMA_64x64x32_F32E4M3E4M3_SS_TNILNSP_7ScaleInE1ELSR_1EEEEEENS4_6LayoutISD_NS5_IJSC_NSA_ILi0EEESV_EEEEENS5_IJNS4_10UnderscoreESY_SY_EEEEENS4_13SM90_TMA_LOADENS4_14ComposedLayoutINS4_7SwizzleILi3ELi4ELi3EEENS4_18smem_ptr_flag_bitsILi8EEENSU_INS5_IJNSA_ILi8EEESI_EEENS5_IJSI_SC_EEEEEEEvNS4_8identityENS4_23SM90_TMA_LOAD_MULTICASTES1B_vS1C_EENS_8epilogue10collective6detail29Sm90TmaWarpSpecializedAdapterINS1G_15DefaultEpilogueISK_SL_SL_NS1F_6thread17LinearCombinationISK_Li1EffLNS1K_9ScaleType4KindE0ELNS_15FloatRoundStyleE2ESK_EENS1_15EpilogueDefaultEEEEEvvEEEEvNT_6ParamsE,"a",@progbits
	.sectionflags	@""
	.align	4
.nv.constant0._ZN7cutlass13device_kernelINS_4gemm6kernel13GemmUniversalIN4cute5tupleIJiiiiEEENS1_10collective13CollectiveMmaINS1_37MainloopSm90TmaGmmaWarpSpecializedFP8ILi3ENS5_IJNS4_1CILi2EEENSA_ILi1EEESC_EEENS1_35KernelTmaWarpSpecializedCooperativeEEENS5_IJNSA_ILi512EEENSA_ILi64EEENSA_ILi128EEEEEENS_12float_e4m3_tENS5_IJlSC_lEEESK_SL_NS4_8TiledMMAINS4_8MMA_AtomIJNS4_4SM904GMMA30MMA_64x64x32_F32E4M3E4M3_SS_TNILNSP_7ScaleInE1ELSR_1EEEEEENS4_6LayoutISD_NS5_IJSC_NSA_ILi0EEESV_EEEEENS5_IJNS4_10UnderscoreESY_SY_EEEEENS4_13SM90_TMA_LOADENS4_14ComposedLayoutINS4_7SwizzleILi3ELi4ELi3EEENS4_18smem_ptr_flag_bitsILi8EEENSU_INS5_IJNSA_ILi8EEESI_EEENS5_IJSI_SC_EEEEEEEvNS4_8identityENS4_23SM90_TMA_LOAD_MULTICASTES1B_vS1C_EENS_8epilogue10collective6detail29Sm90TmaWarpSpecializedAdapterINS1G_15DefaultEpilogueISK_SL_SL_NS1F_6thread17LinearCombinationISK_Li1EffLNS1K_9ScaleType4KindE0ELNS_15FloatRoundStyleE2ESK_EENS1_15EpilogueDefaultEEEEEvvEEEEvNT_6ParamsE:
	.zero		1664


//--------------------- SYMBOLS --------------------------

	.type		.nv.reservedSmem.offset0,@object
	.size		.nv.reservedSmem.offset0,0x4
